//
// Generated by NVIDIA NVVM Compiler
//
// Compiler Build ID: CL-36424714
// Cuda compilation tools, release 13.0, V13.0.88
// Based on NVVM 20.0.0
//

.version 9.0
.target sm_100
.address_size 64

	// .globl	_Z6matmulPKfS0_Pfiii

.visible .entry _Z6matmulPKfS0_Pfiii(
	.param .u64 .ptr .align 1 _Z6matmulPKfS0_Pfiii_param_0,
	.param .u64 .ptr .align 1 _Z6matmulPKfS0_Pfiii_param_1,
	.param .u64 .ptr .align 1 _Z6matmulPKfS0_Pfiii_param_2,
	.param .u32 _Z6matmulPKfS0_Pfiii_param_3,
	.param .u32 _Z6matmulPKfS0_Pfiii_param_4,
	.param .u32 _Z6matmulPKfS0_Pfiii_param_5
)
{
	.reg .pred 	%p<13>;
	.reg .b32 	%r<41>;
	.reg .b32 	%f<68>;
	.reg .b64 	%rd<53>;

	ld.param.u64 	%rd7, [_Z6matmulPKfS0_Pfiii_param_0];
	ld.param.u64 	%rd8, [_Z6matmulPKfS0_Pfiii_param_1];
	ld.param.u64 	%rd6, [_Z6matmulPKfS0_Pfiii_param_2];
	ld.param.u32 	%r20, [_Z6matmulPKfS0_Pfiii_param_3];
	ld.param.u32 	%r18, [_Z6matmulPKfS0_Pfiii_param_4];
	ld.param.u32 	%r19, [_Z6matmulPKfS0_Pfiii_param_5];
	cvta.to.global.u64 	%rd1, %rd8;
	cvta.to.global.u64 	%rd2, %rd7;
	mov.u32 	%r21, %ctaid.y;
	mov.u32 	%r22, %ntid.y;
	mov.u32 	%r23, %tid.y;
	mad.lo.s32 	%r1, %r21, %r22, %r23;
	mov.u32 	%r24, %ctaid.x;
	mov.u32 	%r25, %ntid.x;
	mov.u32 	%r26, %tid.x;
	mad.lo.s32 	%r2, %r24, %r25, %r26;
	setp.ge.s32 	%p1, %r1, %r20;
	setp.ge.s32 	%p2, %r2, %r18;
	or.pred  	%p3, %p1, %p2;
	@%p3 bra 	$L__BB0_14;
	setp.lt.s32 	%p4, %r19, 1;
	mov.f32 	%f67, 0f00000000;
	@%p4 bra 	$L__BB0_13;
	mul.lo.s32 	%r3, %r19, %r1;
	and.b32  	%r4, %r19, 7;
	setp.lt.u32 	%p5, %r19, 8;
	mov.f32 	%f67, 0f00000000;
	mov.b32 	%r39, 0;
	@%p5 bra 	$L__BB0_5;
	and.b32  	%r39, %r19, 2147483640;
	neg.s32 	%r37, %r39;
	shl.b32 	%r7, %r18, 3;
	mul.wide.u32 	%rd9, %r3, 4;
	add.s64 	%rd10, %rd9, %rd2;
	add.s64 	%rd52, %rd10, 16;
	mov.f32 	%f67, 0f00000000;
	mul.wide.s32 	%rd13, %r18, 4;
	mov.u32 	%r36, %r2;
$L__BB0_4:
	.pragma "nounroll";
	ld.global.f32 	%f17, [%rd52+-16];
	mul.wide.s32 	%rd11, %r36, 4;
	add.s64 	%rd12, %rd1, %rd11;
	ld.global.f32 	%f18, [%rd12];
	fma.rn.f32 	%f19, %f17, %f18, %f67;
	ld.global.f32 	%f20, [%rd52+-12];
	add.s64 	%rd14, %rd12, %rd13;
	ld.global.f32 	%f21, [%rd14];
	fma.rn.f32 	%f22, %f20, %f21, %f19;
	ld.global.f32 	%f23, [%rd52+-8];
	add.s64 	%rd15, %rd14, %rd13;
	ld.global.f32 	%f24, [%rd15];
	fma.rn.f32 	%f25, %f23, %f24, %f22;
	ld.global.f32 	%f26, [%rd52+-4];
	add.s64 	%rd16, %rd15, %rd13;
	ld.global.f32 	%f27, [%rd16];
	fma.rn.f32 	%f28, %f26, %f27, %f25;
	ld.global.f32 	%f29, [%rd52];
	add.s64 	%rd17, %rd16, %rd13;
	ld.global.f32 	%f30, [%rd17];
	fma.rn.f32 	%f31, %f29, %f30, %f28;
	ld.global.f32 	%f32, [%rd52+4];
	add.s64 	%rd18, %rd17, %rd13;
	ld.global.f32 	%f33, [%rd18];
	fma.rn.f32 	%f34, %f32, %f33, %f31;
	ld.global.f32 	%f35, [%rd52+8];
	add.s64 	%rd19, %rd18, %rd13;
	ld.global.f32 	%f36, [%rd19];
	fma.rn.f32 	%f37, %f35, %f36, %f34;
	ld.global.f32 	%f38, [%rd52+12];
	add.s64 	%rd20, %rd19, %rd13;
	ld.global.f32 	%f39, [%rd20];
	fma.rn.f32 	%f67, %f38, %f39, %f37;
	add.s32 	%r37, %r37, 8;
	add.s32 	%r36, %r36, %r7;
	add.s64 	%rd52, %rd52, 32;
	setp.ne.s32 	%p6, %r37, 0;
	@%p6 bra 	$L__BB0_4;
$L__BB0_5:
	setp.eq.s32 	%p7, %r4, 0;
	@%p7 bra 	$L__BB0_13;
	and.b32  	%r13, %r19, 3;
	setp.lt.u32 	%p8, %r4, 4;
	@%p8 bra 	$L__BB0_8;
	add.s32 	%r28, %r39, %r3;
	mul.wide.u32 	%rd21, %r28, 4;
	add.s64 	%rd22, %rd2, %rd21;
	ld.global.f32 	%f41, [%rd22];
	mad.lo.s32 	%r29, %r39, %r18, %r2;
	mul.wide.s32 	%rd23, %r29, 4;
	add.s64 	%rd24, %rd1, %rd23;
	ld.global.f32 	%f42, [%rd24];
	fma.rn.f32 	%f43, %f41, %f42, %f67;
	cvt.u64.u32 	%rd25, %r3;
	cvt.u64.u32 	%rd26, %r39;
	add.s64 	%rd27, %rd26, %rd25;
	shl.b64 	%rd28, %rd27, 2;
	add.s64 	%rd29, %rd2, %rd28;
	ld.global.f32 	%f44, [%rd29+4];
	mul.wide.s32 	%rd30, %r18, 4;
	add.s64 	%rd31, %rd24, %rd30;
	ld.global.f32 	%f45, [%rd31];
	fma.rn.f32 	%f46, %f44, %f45, %f43;
	ld.global.f32 	%f47, [%rd29+8];
	add.s64 	%rd32, %rd31, %rd30;
	ld.global.f32 	%f48, [%rd32];
	fma.rn.f32 	%f49, %f47, %f48, %f46;
	ld.global.f32 	%f50, [%rd29+12];
	add.s64 	%rd33, %rd32, %rd30;
	ld.global.f32 	%f51, [%rd33];
	fma.rn.f32 	%f67, %f50, %f51, %f49;
	add.s32 	%r39, %r39, 4;
$L__BB0_8:
	setp.eq.s32 	%p9, %r13, 0;
	@%p9 bra 	$L__BB0_13;
	setp.eq.s32 	%p10, %r13, 1;
	@%p10 bra 	$L__BB0_11;
	add.s32 	%r30, %r39, %r3;
	mul.wide.u32 	%rd34, %r30, 4;
	add.s64 	%rd35, %rd2, %rd34;
	ld.global.f32 	%f53, [%rd35];
	mad.lo.s32 	%r31, %r39, %r18, %r2;
	mul.wide.s32 	%rd36, %r31, 4;
	add.s64 	%rd37, %rd1, %rd36;
	ld.global.f32 	%f54, [%rd37];
	fma.rn.f32 	%f55, %f53, %f54, %f67;
	cvt.u64.u32 	%rd38, %r3;
	cvt.u64.u32 	%rd39, %r39;
	add.s64 	%rd40, %rd39, %rd38;
	shl.b64 	%rd41, %rd40, 2;
	add.s64 	%rd42, %rd2, %rd41;
	ld.global.f32 	%f56, [%rd42+4];
	mul.wide.s32 	%rd43, %r18, 4;
	add.s64 	%rd44, %rd37, %rd43;
	ld.global.f32 	%f57, [%rd44];
	fma.rn.f32 	%f67, %f56, %f57, %f55;
	add.s32 	%r39, %r39, 2;
$L__BB0_11:
	and.b32  	%r32, %r19, 1;
	setp.eq.b32 	%p11, %r32, 1;
	not.pred 	%p12, %p11;
	@%p12 bra 	$L__BB0_13;
	add.s32 	%r33, %r39, %r3;
	mul.wide.u32 	%rd45, %r33, 4;
	add.s64 	%rd46, %rd2, %rd45;
	ld.global.f32 	%f58, [%rd46];
	mad.lo.s32 	%r34, %r39, %r18, %r2;
	mul.wide.s32 	%rd47, %r34, 4;
	add.s64 	%rd48, %rd1, %rd47;
	ld.global.f32 	%f59, [%rd48];
	fma.rn.f32 	%f67, %f58, %f59, %f67;
$L__BB0_13:
	mad.lo.s32 	%r35, %r18, %r1, %r2;
	cvta.to.global.u64 	%rd49, %rd6;
	mul.wide.s32 	%rd50, %r35, 4;
	add.s64 	%rd51, %rd49, %rd50;
	st.global.f32 	[%rd51], %f67;
$L__BB0_14:
	ret;

}
	// .globl	_Z10matmul_rowPKfS0_Pfiii
.visible .entry _Z10matmul_rowPKfS0_Pfiii(
	.param .u64 .ptr .align 1 _Z10matmul_rowPKfS0_Pfiii_param_0,
	.param .u64 .ptr .align 1 _Z10matmul_rowPKfS0_Pfiii_param_1,
	.param .u64 .ptr .align 1 _Z10matmul_rowPKfS0_Pfiii_param_2,
	.param .u32 _Z10matmul_rowPKfS0_Pfiii_param_3,
	.param .u32 _Z10matmul_rowPKfS0_Pfiii_param_4,
	.param .u32 _Z10matmul_rowPKfS0_Pfiii_param_5
)
{
	.reg .pred 	%p<21>;
	.reg .b32 	%r<105>;
	.reg .b32 	%f<67>;
	.reg .b64 	%rd<59>;

	ld.param.u64 	%rd7, [_Z10matmul_rowPKfS0_Pfiii_param_0];
	ld.param.u64 	%rd8, [_Z10matmul_rowPKfS0_Pfiii_param_1];
	ld.param.u64 	%rd9, [_Z10matmul_rowPKfS0_Pfiii_param_2];
	ld.param.u32 	%r58, [_Z10matmul_rowPKfS0_Pfiii_param_3];
	ld.param.u32 	%r56, [_Z10matmul_rowPKfS0_Pfiii_param_4];
	ld.param.u32 	%r57, [_Z10matmul_rowPKfS0_Pfiii_param_5];
	cvta.to.global.u64 	%rd1, %rd8;
	cvta.to.global.u64 	%rd2, %rd7;
	cvta.to.global.u64 	%rd3, %rd9;
	mov.u32 	%r59, %ctaid.x;
	mov.u32 	%r60, %ntid.x;
	mov.u32 	%r61, %tid.x;
	mad.lo.s32 	%r1, %r59, %r60, %r61;
	setp.ge.s32 	%p1, %r1, %r58;
	setp.lt.s32 	%p2, %r56, 1;
	or.pred  	%p3, %p1, %p2;
	@%p3 bra 	$L__BB1_26;
	setp.lt.s32 	%p4, %r57, 1;
	mul.lo.s32 	%r2, %r57, %r1;
	mul.lo.s32 	%r3, %r56, %r1;
	@%p4 bra 	$L__BB1_15;
	and.b32  	%r4, %r57, 7;
	and.b32  	%r5, %r57, 3;
	and.b32  	%r6, %r57, 2147483640;
	and.b32  	%r7, %r57, 1;
	neg.s32 	%r8, %r6;
	shl.b32 	%r9, %r56, 3;
	mul.lo.s32 	%r10, %r56, 3;
	shl.b32 	%r11, %r56, 2;
	mul.lo.s32 	%r12, %r56, 6;
	mul.lo.s32 	%r13, %r56, 7;
	mov.b32 	%r88, 0;
	mul.wide.u32 	%rd35, %r9, 4;
$L__BB1_3:
	setp.lt.u32 	%p13, %r57, 8;
	mov.f32 	%f66, 0f00000000;
	mov.b32 	%r99, 0;
	@%p13 bra 	$L__BB1_6;
	add.s32 	%r96, %r56, %r88;
	shl.b32 	%r75, %r56, 1;
	add.s32 	%r95, %r75, %r88;
	add.s32 	%r94, %r10, %r88;
	add.s32 	%r93, %r11, %r88;
	mad.lo.s32 	%r92, %r56, 5, %r88;
	add.s32 	%r91, %r12, %r88;
	add.s32 	%r90, %r13, %r88;
	mul.wide.u32 	%rd18, %r88, 4;
	add.s64 	%rd58, %rd1, %rd18;
	mov.f32 	%f66, 0f00000000;
	mov.u32 	%r89, %r2;
	mov.u32 	%r97, %r8;
$L__BB1_5:
	.pragma "nounroll";
	mul.wide.s32 	%rd19, %r89, 4;
	add.s64 	%rd20, %rd2, %rd19;
	ld.global.f32 	%f16, [%rd20];
	ld.global.f32 	%f17, [%rd58];
	fma.rn.f32 	%f18, %f16, %f17, %f66;
	ld.global.f32 	%f19, [%rd20+4];
	mul.wide.u32 	%rd21, %r96, 4;
	add.s64 	%rd22, %rd1, %rd21;
	ld.global.f32 	%f20, [%rd22];
	fma.rn.f32 	%f21, %f19, %f20, %f18;
	ld.global.f32 	%f22, [%rd20+8];
	mul.wide.u32 	%rd23, %r95, 4;
	add.s64 	%rd24, %rd1, %rd23;
	ld.global.f32 	%f23, [%rd24];
	fma.rn.f32 	%f24, %f22, %f23, %f21;
	ld.global.f32 	%f25, [%rd20+12];
	mul.wide.u32 	%rd25, %r94, 4;
	add.s64 	%rd26, %rd1, %rd25;
	ld.global.f32 	%f26, [%rd26];
	fma.rn.f32 	%f27, %f25, %f26, %f24;
	ld.global.f32 	%f28, [%rd20+16];
	mul.wide.u32 	%rd27, %r93, 4;
	add.s64 	%rd28, %rd1, %rd27;
	ld.global.f32 	%f29, [%rd28];
	fma.rn.f32 	%f30, %f28, %f29, %f27;
	ld.global.f32 	%f31, [%rd20+20];
	mul.wide.u32 	%rd29, %r92, 4;
	add.s64 	%rd30, %rd1, %rd29;
	ld.global.f32 	%f32, [%rd30];
	fma.rn.f32 	%f33, %f31, %f32, %f30;
	ld.global.f32 	%f34, [%rd20+24];
	mul.wide.u32 	%rd31, %r91, 4;
	add.s64 	%rd32, %rd1, %rd31;
	ld.global.f32 	%f35, [%rd32];
	fma.rn.f32 	%f36, %f34, %f35, %f33;
	ld.global.f32 	%f37, [%rd20+28];
	mul.wide.u32 	%rd33, %r90, 4;
	add.s64 	%rd34, %rd1, %rd33;
	ld.global.f32 	%f38, [%rd34];
	fma.rn.f32 	%f66, %f37, %f38, %f36;
	add.s32 	%r97, %r97, 8;
	add.s32 	%r96, %r96, %r9;
	add.s32 	%r95, %r95, %r9;
	add.s32 	%r94, %r94, %r9;
	add.s32 	%r93, %r93, %r9;
	add.s32 	%r92, %r92, %r9;
	add.s32 	%r91, %r91, %r9;
	add.s32 	%r90, %r90, %r9;
	add.s64 	%rd58, %rd58, %rd35;
	add.s32 	%r89, %r89, 8;
	setp.ne.s32 	%p14, %r97, 0;
	mov.u32 	%r99, %r6;
	@%p14 bra 	$L__BB1_5;
$L__BB1_6:
	setp.eq.s32 	%p15, %r4, 0;
	@%p15 bra 	$L__BB1_14;
	add.s32 	%r76, %r4, -1;
	setp.lt.u32 	%p16, %r76, 3;
	@%p16 bra 	$L__BB1_9;
	add.s32 	%r77, %r99, %r2;
	mul.wide.s32 	%rd36, %r77, 4;
	add.s64 	%rd37, %rd2, %rd36;
	ld.global.f32 	%f40, [%rd37];
	mad.lo.s32 	%r78, %r99, %r56, %r88;
	mul.wide.u32 	%rd38, %r78, 4;
	add.s64 	%rd39, %rd1, %rd38;
	ld.global.f32 	%f41, [%rd39];
	fma.rn.f32 	%f42, %f40, %f41, %f66;
	ld.global.f32 	%f43, [%rd37+4];
	add.s32 	%r79, %r78, %r56;
	mul.wide.u32 	%rd40, %r79, 4;
	add.s64 	%rd41, %rd1, %rd40;
	ld.global.f32 	%f44, [%rd41];
	fma.rn.f32 	%f45, %f43, %f44, %f42;
	ld.global.f32 	%f46, [%rd37+8];
	add.s32 	%r80, %r79, %r56;
	mul.wide.u32 	%rd42, %r80, 4;
	add.s64 	%rd43, %rd1, %rd42;
	ld.global.f32 	%f47, [%rd43];
	fma.rn.f32 	%f48, %f46, %f47, %f45;
	ld.global.f32 	%f49, [%rd37+12];
	add.s32 	%r81, %r80, %r56;
	mul.wide.u32 	%rd44, %r81, 4;
	add.s64 	%rd45, %rd1, %rd44;
	ld.global.f32 	%f50, [%rd45];
	fma.rn.f32 	%f66, %f49, %f50, %f48;
	add.s32 	%r99, %r99, 4;
$L__BB1_9:
	setp.eq.s32 	%p17, %r5, 0;
	@%p17 bra 	$L__BB1_14;
	setp.eq.s32 	%p18, %r5, 1;
	@%p18 bra 	$L__BB1_12;
	add.s32 	%r82, %r99, %r2;
	mul.wide.s32 	%rd46, %r82, 4;
	add.s64 	%rd47, %rd2, %rd46;
	ld.global.f32 	%f52, [%rd47];
	mad.lo.s32 	%r83, %r99, %r56, %r88;
	mul.wide.u32 	%rd48, %r83, 4;
	add.s64 	%rd49, %rd1, %rd48;
	ld.global.f32 	%f53, [%rd49];
	fma.rn.f32 	%f54, %f52, %f53, %f66;
	ld.global.f32 	%f55, [%rd47+4];
	add.s32 	%r84, %r83, %r56;
	mul.wide.u32 	%rd50, %r84, 4;
	add.s64 	%rd51, %rd1, %rd50;
	ld.global.f32 	%f56, [%rd51];
	fma.rn.f32 	%f66, %f55, %f56, %f54;
	add.s32 	%r99, %r99, 2;
$L__BB1_12:
	setp.eq.s32 	%p19, %r7, 0;
	@%p19 bra 	$L__BB1_14;
	add.s32 	%r85, %r99, %r2;
	mul.wide.s32 	%rd52, %r85, 4;
	add.s64 	%rd53, %rd2, %rd52;
	ld.global.f32 	%f57, [%rd53];
	mad.lo.s32 	%r86, %r99, %r56, %r88;
	mul.wide.u32 	%rd54, %r86, 4;
	add.s64 	%rd55, %rd1, %rd54;
	ld.global.f32 	%f58, [%rd55];
	fma.rn.f32 	%f66, %f57, %f58, %f66;
$L__BB1_14:
	add.s32 	%r87, %r88, %r3;
	mul.wide.s32 	%rd56, %r87, 4;
	add.s64 	%rd57, %rd3, %rd56;
	st.global.f32 	[%rd57], %f66;
	add.s32 	%r88, %r88, 1;
	setp.eq.s32 	%p20, %r88, %r56;
	@%p20 bra 	$L__BB1_26;
	bra.uni 	$L__BB1_3;
$L__BB1_15:
	and.b32  	%r46, %r56, 7;
	setp.lt.u32 	%p5, %r56, 8;
	mov.b32 	%r103, 0;
	@%p5 bra 	$L__BB1_18;
	and.b32  	%r103, %r56, 2147483640;
	mov.b32 	%r101, 0;
$L__BB1_17:
	.pragma "nounroll";
	add.s32 	%r64, %r101, %r3;
	mul.wide.s32 	%rd10, %r64, 4;
	add.s64 	%rd11, %rd3, %rd10;
	mov.b32 	%r65, 0;
	st.global.u32 	[%rd11], %r65;
	st.global.u32 	[%rd11+4], %r65;
	st.global.u32 	[%rd11+8], %r65;
	st.global.u32 	[%rd11+12], %r65;
	st.global.u32 	[%rd11+16], %r65;
	st.global.u32 	[%rd11+20], %r65;
	st.global.u32 	[%rd11+24], %r65;
	st.global.u32 	[%rd11+28], %r65;
	add.s32 	%r101, %r101, 8;
	setp.ne.s32 	%p6, %r101, %r103;
	@%p6 bra 	$L__BB1_17;
$L__BB1_18:
	setp.eq.s32 	%p7, %r46, 0;
	@%p7 bra 	$L__BB1_26;
	and.b32  	%r51, %r56, 3;
	setp.lt.u32 	%p8, %r46, 4;
	@%p8 bra 	$L__BB1_21;
	add.s32 	%r66, %r103, %r3;
	mul.wide.s32 	%rd12, %r66, 4;
	add.s64 	%rd13, %rd3, %rd12;
	mov.b32 	%r67, 0;
	st.global.u32 	[%rd13], %r67;
	st.global.u32 	[%rd13+4], %r67;
	st.global.u32 	[%rd13+8], %r67;
	st.global.u32 	[%rd13+12], %r67;
	add.s32 	%r103, %r103, 4;
$L__BB1_21:
	setp.eq.s32 	%p9, %r51, 0;
	@%p9 bra 	$L__BB1_26;
	setp.eq.s32 	%p10, %r51, 1;
	@%p10 bra 	$L__BB1_24;
	add.s32 	%r68, %r103, %r3;
	mul.wide.s32 	%rd14, %r68, 4;
	add.s64 	%rd15, %rd3, %rd14;
	mov.b32 	%r69, 0;
	st.global.u32 	[%rd15], %r69;
	st.global.u32 	[%rd15+4], %r69;
	add.s32 	%r103, %r103, 2;
$L__BB1_24:
	and.b32  	%r70, %r56, 1;
	setp.eq.b32 	%p11, %r70, 1;
	not.pred 	%p12, %p11;
	@%p12 bra 	$L__BB1_26;
	add.s32 	%r71, %r103, %r3;
	mul.wide.s32 	%rd16, %r71, 4;
	add.s64 	%rd17, %rd3, %rd16;
	mov.b32 	%r72, 0;
	st.global.u32 	[%rd17], %r72;
$L__BB1_26:
	ret;

}
	// .globl	_Z10matmul_colPKfS0_Pfiii
.visible .entry _Z10matmul_colPKfS0_Pfiii(
	.param .u64 .ptr .align 1 _Z10matmul_colPKfS0_Pfiii_param_0,
	.param .u64 .ptr .align 1 _Z10matmul_colPKfS0_Pfiii_param_1,
	.param .u64 .ptr .align 1 _Z10matmul_colPKfS0_Pfiii_param_2,
	.param .u32 _Z10matmul_colPKfS0_Pfiii_param_3,
	.param .u32 _Z10matmul_colPKfS0_Pfiii_param_4,
	.param .u32 _Z10matmul_colPKfS0_Pfiii_param_5
)
{
	.reg .pred 	%p<21>;
	.reg .b32 	%r<67>;
	.reg .b32 	%f<67>;
	.reg .b64 	%rd<75>;

	ld.param.u64 	%rd7, [_Z10matmul_colPKfS0_Pfiii_param_0];
	ld.param.u64 	%rd8, [_Z10matmul_colPKfS0_Pfiii_param_1];
	ld.param.u64 	%rd9, [_Z10matmul_colPKfS0_Pfiii_param_2];
	ld.param.u32 	%r31, [_Z10matmul_colPKfS0_Pfiii_param_3];
	ld.param.u32 	%r32, [_Z10matmul_colPKfS0_Pfiii_param_4];
	ld.param.u32 	%r33, [_Z10matmul_colPKfS0_Pfiii_param_5];
	cvta.to.global.u64 	%rd1, %rd8;
	cvta.to.global.u64 	%rd2, %rd7;
	cvta.to.global.u64 	%rd3, %rd9;
	mov.u32 	%r34, %ctaid.x;
	mov.u32 	%r35, %ntid.x;
	mov.u32 	%r36, %tid.x;
	mad.lo.s32 	%r1, %r34, %r35, %r36;
	setp.ge.s32 	%p1, %r1, %r32;
	setp.lt.s32 	%p2, %r31, 1;
	or.pred  	%p3, %p1, %p2;
	@%p3 bra 	$L__BB2_26;
	setp.lt.s32 	%p4, %r33, 1;
	@%p4 bra 	$L__BB2_15;
	and.b32  	%r2, %r33, 7;
	add.s32 	%r3, %r2, -1;
	and.b32  	%r4, %r33, 3;
	and.b32  	%r5, %r33, 2147483640;
	and.b32  	%r6, %r33, 1;
	neg.s32 	%r7, %r5;
	shl.b32 	%r8, %r32, 3;
	mov.b32 	%r57, 0;
	mul.wide.s32 	%rd66, %r32, 4;
$L__BB2_3:
	setp.lt.u32 	%p13, %r33, 8;
	mul.lo.s32 	%r10, %r57, %r33;
	mov.f32 	%f66, 0f00000000;
	mov.b32 	%r61, 0;
	@%p13 bra 	$L__BB2_6;
	mul.wide.u32 	%rd32, %r10, 4;
	add.s64 	%rd33, %rd2, %rd32;
	add.s64 	%rd74, %rd33, 16;
	mov.f32 	%f66, 0f00000000;
	mov.u32 	%r58, %r1;
	mov.u32 	%r59, %r7;
$L__BB2_5:
	.pragma "nounroll";
	ld.global.f32 	%f16, [%rd74+-16];
	mul.wide.s32 	%rd34, %r58, 4;
	add.s64 	%rd35, %rd1, %rd34;
	ld.global.f32 	%f17, [%rd35];
	fma.rn.f32 	%f18, %f16, %f17, %f66;
	ld.global.f32 	%f19, [%rd74+-12];
	mul.wide.s32 	%rd36, %r32, 4;
	add.s64 	%rd37, %rd35, %rd36;
	ld.global.f32 	%f20, [%rd37];
	fma.rn.f32 	%f21, %f19, %f20, %f18;
	ld.global.f32 	%f22, [%rd74+-8];
	add.s64 	%rd38, %rd37, %rd36;
	ld.global.f32 	%f23, [%rd38];
	fma.rn.f32 	%f24, %f22, %f23, %f21;
	ld.global.f32 	%f25, [%rd74+-4];
	add.s64 	%rd39, %rd38, %rd36;
	ld.global.f32 	%f26, [%rd39];
	fma.rn.f32 	%f27, %f25, %f26, %f24;
	ld.global.f32 	%f28, [%rd74];
	add.s64 	%rd40, %rd39, %rd36;
	ld.global.f32 	%f29, [%rd40];
	fma.rn.f32 	%f30, %f28, %f29, %f27;
	ld.global.f32 	%f31, [%rd74+4];
	add.s64 	%rd41, %rd40, %rd36;
	ld.global.f32 	%f32, [%rd41];
	fma.rn.f32 	%f33, %f31, %f32, %f30;
	ld.global.f32 	%f34, [%rd74+8];
	add.s64 	%rd42, %rd41, %rd36;
	ld.global.f32 	%f35, [%rd42];
	fma.rn.f32 	%f36, %f34, %f35, %f33;
	ld.global.f32 	%f37, [%rd74+12];
	add.s64 	%rd43, %rd42, %rd36;
	ld.global.f32 	%f38, [%rd43];
	fma.rn.f32 	%f66, %f37, %f38, %f36;
	add.s32 	%r59, %r59, 8;
	add.s32 	%r58, %r58, %r8;
	add.s64 	%rd74, %rd74, 32;
	setp.ne.s32 	%p14, %r59, 0;
	mov.u32 	%r61, %r5;
	@%p14 bra 	$L__BB2_5;
$L__BB2_6:
	setp.eq.s32 	%p15, %r2, 0;
	@%p15 bra 	$L__BB2_14;
	setp.lt.u32 	%p16, %r3, 3;
	@%p16 bra 	$L__BB2_9;
	add.s32 	%r50, %r61, %r10;
	mul.wide.u32 	%rd44, %r50, 4;
	add.s64 	%rd45, %rd2, %rd44;
	ld.global.f32 	%f40, [%rd45];
	mad.lo.s32 	%r51, %r61, %r32, %r1;
	mul.wide.s32 	%rd46, %r51, 4;
	add.s64 	%rd47, %rd1, %rd46;
	ld.global.f32 	%f41, [%rd47];
	fma.rn.f32 	%f42, %f40, %f41, %f66;
	cvt.u64.u32 	%rd48, %r10;
	cvt.u64.u32 	%rd49, %r61;
	add.s64 	%rd50, %rd49, %rd48;
	shl.b64 	%rd51, %rd50, 2;
	add.s64 	%rd52, %rd2, %rd51;
	ld.global.f32 	%f43, [%rd52+4];
	add.s64 	%rd54, %rd47, %rd66;
	ld.global.f32 	%f44, [%rd54];
	fma.rn.f32 	%f45, %f43, %f44, %f42;
	ld.global.f32 	%f46, [%rd52+8];
	add.s64 	%rd55, %rd54, %rd66;
	ld.global.f32 	%f47, [%rd55];
	fma.rn.f32 	%f48, %f46, %f47, %f45;
	ld.global.f32 	%f49, [%rd52+12];
	add.s64 	%rd56, %rd55, %rd66;
	ld.global.f32 	%f50, [%rd56];
	fma.rn.f32 	%f66, %f49, %f50, %f48;
	add.s32 	%r61, %r61, 4;
$L__BB2_9:
	setp.eq.s32 	%p17, %r4, 0;
	@%p17 bra 	$L__BB2_14;
	setp.eq.s32 	%p18, %r4, 1;
	@%p18 bra 	$L__BB2_12;
	add.s32 	%r52, %r61, %r10;
	mul.wide.u32 	%rd57, %r52, 4;
	add.s64 	%rd58, %rd2, %rd57;
	ld.global.f32 	%f52, [%rd58];
	mad.lo.s32 	%r53, %r61, %r32, %r1;
	mul.wide.s32 	%rd59, %r53, 4;
	add.s64 	%rd60, %rd1, %rd59;
	ld.global.f32 	%f53, [%rd60];
	fma.rn.f32 	%f54, %f52, %f53, %f66;
	cvt.u64.u32 	%rd61, %r10;
	cvt.u64.u32 	%rd62, %r61;
	add.s64 	%rd63, %rd62, %rd61;
	shl.b64 	%rd64, %rd63, 2;
	add.s64 	%rd65, %rd2, %rd64;
	ld.global.f32 	%f55, [%rd65+4];
	add.s64 	%rd67, %rd60, %rd66;
	ld.global.f32 	%f56, [%rd67];
	fma.rn.f32 	%f66, %f55, %f56, %f54;
	add.s32 	%r61, %r61, 2;
$L__BB2_12:
	setp.eq.s32 	%p19, %r6, 0;
	@%p19 bra 	$L__BB2_14;
	add.s32 	%r54, %r61, %r10;
	mul.wide.u32 	%rd68, %r54, 4;
	add.s64 	%rd69, %rd2, %rd68;
	ld.global.f32 	%f57, [%rd69];
	mad.lo.s32 	%r55, %r61, %r32, %r1;
	mul.wide.s32 	%rd70, %r55, 4;
	add.s64 	%rd71, %rd1, %rd70;
	ld.global.f32 	%f58, [%rd71];
	fma.rn.f32 	%f66, %f57, %f58, %f66;
$L__BB2_14:
	mad.lo.s32 	%r56, %r57, %r32, %r1;
	mul.wide.s32 	%rd72, %r56, 4;
	add.s64 	%rd73, %rd3, %rd72;
	st.global.f32 	[%rd73], %f66;
	add.s32 	%r57, %r57, 1;
	setp.eq.s32 	%p20, %r57, %r31;
	@%p20 bra 	$L__BB2_26;
	bra.uni 	$L__BB2_3;
$L__BB2_15:
	and.b32  	%r21, %r31, 7;
	setp.lt.u32 	%p5, %r31, 8;
	mov.b32 	%r65, 0;
	@%p5 bra 	$L__BB2_18;
	and.b32  	%r65, %r31, 2147483640;
	mov.b32 	%r63, 0;
	mul.wide.s32 	%rd12, %r32, 4;
$L__BB2_17:
	.pragma "nounroll";
	mad.lo.s32 	%r39, %r63, %r32, %r1;
	mul.wide.s32 	%rd10, %r39, 4;
	add.s64 	%rd11, %rd3, %rd10;
	mov.b32 	%r40, 0;
	st.global.u32 	[%rd11], %r40;
	add.s64 	%rd13, %rd11, %rd12;
	st.global.u32 	[%rd13], %r40;
	add.s64 	%rd14, %rd13, %rd12;
	st.global.u32 	[%rd14], %r40;
	add.s64 	%rd15, %rd14, %rd12;
	st.global.u32 	[%rd15], %r40;
	add.s64 	%rd16, %rd15, %rd12;
	st.global.u32 	[%rd16], %r40;
	add.s64 	%rd17, %rd16, %rd12;
	st.global.u32 	[%rd17], %r40;
	add.s64 	%rd18, %rd17, %rd12;
	st.global.u32 	[%rd18], %r40;
	add.s64 	%rd19, %rd18, %rd12;
	st.global.u32 	[%rd19], %r40;
	add.s32 	%r63, %r63, 8;
	setp.ne.s32 	%p6, %r63, %r65;
	@%p6 bra 	$L__BB2_17;
$L__BB2_18:
	setp.eq.s32 	%p7, %r21, 0;
	@%p7 bra 	$L__BB2_26;
	and.b32  	%r26, %r31, 3;
	setp.lt.u32 	%p8, %r21, 4;
	@%p8 bra 	$L__BB2_21;
	mad.lo.s32 	%r41, %r65, %r32, %r1;
	mul.wide.s32 	%rd20, %r41, 4;
	add.s64 	%rd21, %rd3, %rd20;
	mov.b32 	%r42, 0;
	st.global.u32 	[%rd21], %r42;
	mul.wide.s32 	%rd22, %r32, 4;
	add.s64 	%rd23, %rd21, %rd22;
	st.global.u32 	[%rd23], %r42;
	add.s64 	%rd24, %rd23, %rd22;
	st.global.u32 	[%rd24], %r42;
	add.s64 	%rd25, %rd24, %rd22;
	st.global.u32 	[%rd25], %r42;
	add.s32 	%r65, %r65, 4;
$L__BB2_21:
	setp.eq.s32 	%p9, %r26, 0;
	@%p9 bra 	$L__BB2_26;
	setp.eq.s32 	%p10, %r26, 1;
	@%p10 bra 	$L__BB2_24;
	mad.lo.s32 	%r43, %r65, %r32, %r1;
	mul.wide.s32 	%rd26, %r43, 4;
	add.s64 	%rd27, %rd3, %rd26;
	mov.b32 	%r44, 0;
	st.global.u32 	[%rd27], %r44;
	mul.wide.s32 	%rd28, %r32, 4;
	add.s64 	%rd29, %rd27, %rd28;
	st.global.u32 	[%rd29], %r44;
	add.s32 	%r65, %r65, 2;
$L__BB2_24:
	and.b32  	%r45, %r31, 1;
	setp.eq.b32 	%p11, %r45, 1;
	not.pred 	%p12, %p11;
	@%p12 bra 	$L__BB2_26;
	mad.lo.s32 	%r46, %r65, %r32, %r1;
	mul.wide.s32 	%rd30, %r46, 4;
	add.s64 	%rd31, %rd3, %rd30;
	mov.b32 	%r47, 0;
	st.global.u32 	[%rd31], %r47;
$L__BB2_26:
	ret;

}


// ===== COMPILED SASS (sm_100) =====

	.target	sm_100

	.elftype	@"ET_EXEC"


//--------------------- .note.nv.tkinfo           --------------------------
	.section	.note.nv.tkinfo,"",@"SHT_NOTE"
	.sectionflags	@"SHF_NOTE_NV_TKINFO"
	.tkinfo
        /*0018*/ 	.word	0x00000002
        /*0030*/ 	.string	""
        /*0030*/ 	.string	"ptxas"
        /*0030*/ 	.string	"Cuda compilation tools, release 13.0, V13.0.88"
        /*0030*/ 	.string	"Build cuda_13.0.r13.0/compiler.36424714_0"
        /*0030*/ 	.string	"-arch sm_100 -m 64 "



//--------------------- .note.nv.cuinfo           --------------------------
	.section	.note.nv.cuinfo,"",@"SHT_NOTE"
	.sectionflags	@"SHF_NOTE_NV_CUINFO"
        /*0018*/ 	.short	0x0002
        /*001a*/ 	.short	0x0064
        /*001c*/ 	.short	0x0082
	.zero		2


//--------------------- .nv.info                  --------------------------
	.section	.nv.info,"",@"SHT_CUDA_INFO"
	.align	4


	//----- nvinfo : EIATTR_REGCOUNT
	.align		4
        /*0000*/ 	.byte	0x04, 0x2f
        /*0002*/ 	.short	(.L_1 - .L_0)
	.align		4
.L_0:
        /*0004*/ 	.word	index@(_Z6matmulPKfS0_Pfiii)
        /*0008*/ 	.word	0x00000020


	//----- nvinfo : EIATTR_FRAME_SIZE
	.align		4
.L_1:
        /*000c*/ 	.byte	0x04, 0x11
        /*000e*/ 	.short	(.L_3 - .L_2)
	.align		4
.L_2:
        /*0010*/ 	.word	index@(_Z6matmulPKfS0_Pfiii)
        /*0014*/ 	.word	0x00000000


	//----- nvinfo : EIATTR_REGCOUNT
	.align		4
.L_3:
        /*0018*/ 	.byte	0x04, 0x2f
        /*001a*/ 	.short	(.L_5 - .L_4)
	.align		4
.L_4:
        /*001c*/ 	.word	index@(_Z10matmul_rowPKfS0_Pfiii)
        /*0020*/ 	.word	0x00000020


	//----- nvinfo : EIATTR_FRAME_SIZE
	.align		4
.L_5:
        /*0024*/ 	.byte	0x04, 0x11
        /*0026*/ 	.short	(.L_7 - .L_6)
	.align		4
.L_6:
        /*0028*/ 	.word	index@(_Z10matmul_rowPKfS0_Pfiii)
        /*002c*/ 	.word	0x00000000


	//----- nvinfo : EIATTR_REGCOUNT
	.align		4
.L_7:
        /*0030*/ 	.byte	0x04, 0x2f
        /*0032*/ 	.short	(.L_9 - .L_8)
	.align		4
.L_8:
        /*0034*/ 	.word	index@(_Z10matmul_colPKfS0_Pfiii)
        /*0038*/ 	.word	0x00000020


	//----- nvinfo : EIATTR_FRAME_SIZE
	.align		4
.L_9:
        /*003c*/ 	.byte	0x04, 0x11
        /*003e*/ 	.short	(.L_11 - .L_10)
	.align		4
.L_10:
        /*0040*/ 	.word	index@(_Z10matmul_colPKfS0_Pfiii)
        /*0044*/ 	.word	0x00000000


	//----- nvinfo : EIATTR_MIN_STACK_SIZE
	.align		4
.L_11:
        /*0048*/ 	.byte	0x04, 0x12
        /*004a*/ 	.short	(.L_13 - .L_12)
	.align		4
.L_12:
        /*004c*/ 	.word	index@(_Z10matmul_colPKfS0_Pfiii)
        /*0050*/ 	.word	0x00000000


	//----- nvinfo : EIATTR_MIN_STACK_SIZE
	.align		4
.L_13:
        /*0054*/ 	.byte	0x04, 0x12
        /*0056*/ 	.short	(.L_15 - .L_14)
	.align		4
.L_14:
        /*0058*/ 	.word	index@(_Z10matmul_rowPKfS0_Pfiii)
        /*005c*/ 	.word	0x00000000


	//----- nvinfo : EIATTR_MIN_STACK_SIZE
	.align		4
.L_15:
        /*0060*/ 	.byte	0x04, 0x12
        /*0062*/ 	.short	(.L_17 - .L_16)
	.align		4
.L_16:
        /*0064*/ 	.word	index@(_Z6matmulPKfS0_Pfiii)
        /*0068*/ 	.word	0x00000000
.L_17:


//--------------------- .nv.compat                --------------------------
	.section	.nv.compat,"",@"SHT_CUDA_COMPAT_INFO"
	.align	4
        /*0000*/ 	.byte	0x02, 0x09, 0x00, 0x00, 0x02, 0x02, 0x01, 0x00, 0x02, 0x05, 0x05, 0x00, 0x03, 0x07, 0x01, 0x01
        /*0010*/ 	.byte	0x02, 0x03, 0x00, 0x00, 0x02, 0x06, 0x01, 0x00, 0x04, 0x0b, 0x08, 0x00, 0x09, 0x00, 0x00, 0x00
        /*0020*/ 	.byte	0x00, 0x00, 0x00, 0x00


//--------------------- .nv.info._Z10matmul_colPKfS0_Pfiii --------------------------
	.section	.nv.info._Z10matmul_colPKfS0_Pfiii,"",@"SHT_CUDA_INFO"
	.sectionflags	@""
	.align	4


	//----- nvinfo : EIATTR_CUDA_API_VERSION
	.align		4
        /*0000*/ 	.byte	0x04, 0x37
        /*0002*/ 	.short	(.L_19 - .L_18)
.L_18:
        /*0004*/ 	.word	0x00000082


	//----- nvinfo : EIATTR_KPARAM_INFO
	.align		4
.L_19:
        /*0008*/ 	.byte	0x04, 0x17
        /*000a*/ 	.short	(.L_21 - .L_20)
.L_20:
        /*000c*/ 	.word	0x00000000
        /*0010*/ 	.short	0x0005
        /*0012*/ 	.short	0x0020
        /*0014*/ 	.byte	0x00, 0xf0, 0x11, 0x00


	//----- nvinfo : EIATTR_KPARAM_INFO
	.align		4
.L_21:
        /*0018*/ 	.byte	0x04, 0x17
        /*001a*/ 	.short	(.L_23 - .L_22)
.L_22:
        /*001c*/ 	.word	0x00000000
        /*0020*/ 	.short	0x0004
        /*0022*/ 	.short	0x001c
        /*0024*/ 	.byte	0x00, 0xf0, 0x11, 0x00


	//----- nvinfo : EIATTR_KPARAM_INFO
	.align		4
.L_23:
        /*0028*/ 	.byte	0x04, 0x17
        /*002a*/ 	.short	(.L_25 - .L_24)
.L_24:
        /*002c*/ 	.word	0x00000000
        /*0030*/ 	.short	0x0003
        /*0032*/ 	.short	0x0018
        /*0034*/ 	.byte	0x00, 0xf0, 0x11, 0x00


	//----- nvinfo : EIATTR_KPARAM_INFO
	.align		4
.L_25:
        /*0038*/ 	.byte	0x04, 0x17
        /*003a*/ 	.short	(.L_27 - .L_26)
.L_26:
        /*003c*/ 	.word	0x00000000
        /*0040*/ 	.short	0x0002
        /*0042*/ 	.short	0x0010
        /*0044*/ 	.byte	0x00, 0xf5, 0x21, 0x00


	//----- nvinfo : EIATTR_KPARAM_INFO
	.align		4
.L_27:
        /*0048*/ 	.byte	0x04, 0x17
        /*004a*/ 	.short	(.L_29 - .L_28)
.L_28:
        /*004c*/ 	.word	0x00000000
        /*0050*/ 	.short	0x0001
        /*0052*/ 	.short	0x0008
        /*0054*/ 	.byte	0x00, 0xf5, 0x21, 0x00


	//----- nvinfo : EIATTR_KPARAM_INFO
	.align		4
.L_29:
        /*0058*/ 	.byte	0x04, 0x17
        /*005a*/ 	.short	(.L_31 - .L_30)
.L_30:
        /*005c*/ 	.word	0x00000000
        /*0060*/ 	.short	0x0000
        /*0062*/ 	.short	0x0000
        /*0064*/ 	.byte	0x00, 0xf5, 0x21, 0x00


	//----- nvinfo : EIATTR_SPARSE_MMA_MASK
	.align		4
.L_31:
        /*0068*/ 	.byte	0x03, 0x50
        /*006a*/ 	.short	0x0000


	//----- nvinfo : EIATTR_MAXREG_COUNT
	.align		4
        /*006c*/ 	.byte	0x03, 0x1b
        /*006e*/ 	.short	0x00ff


	//----- nvinfo : EIATTR_MERCURY_ISA_VERSION
	.align		4
        /*0070*/ 	.byte	0x03, 0x5f
        /*0072*/ 	.short	0x0101


	//----- nvinfo : EIATTR_VRC_CTA_INIT_COUNT
	.align		4
        /*0074*/ 	.byte	0x02, 0x4a
	.zero		1
	.zero		1


	//----- nvinfo : EIATTR_EXIT_INSTR_OFFSETS
	.align		4
        /*0078*/ 	.byte	0x04, 0x1c
        /*007a*/ 	.short	(.L_33 - .L_32)


	//   ....[0]....
.L_32:
        /*007c*/ 	.word	0x00000080


	//   ....[1]....
        /*0080*/ 	.word	0x00000940


	//   ....[2]....
        /*0084*/ 	.word	0x00000b20


	//   ....[3]....
        /*0088*/ 	.word	0x00000c20


	//   ....[4]....
        /*008c*/ 	.word	0x00000ce0


	//   ....[5]....
        /*0090*/ 	.word	0x00000d30


	//----- nvinfo : EIATTR_CBANK_PARAM_SIZE
	.align		4
.L_33:
        /*0094*/ 	.byte	0x03, 0x19
        /*0096*/ 	.short	0x0024


	//----- nvinfo : EIATTR_PARAM_CBANK
	.align		4
        /*0098*/ 	.byte	0x04, 0x0a
        /*009a*/ 	.short	(.L_35 - .L_34)
	.align		4
.L_34:
        /*009c*/ 	.word	index@(.nv.constant0._Z10matmul_colPKfS0_Pfiii)
        /*00a0*/ 	.short	0x0380
        /*00a2*/ 	.short	0x0024


	//----- nvinfo : EIATTR_SW_WAR
	.align		4
.L_35:
        /*00a4*/ 	.byte	0x04, 0x36
        /*00a6*/ 	.short	(.L_37 - .L_36)
.L_36:
        /*00a8*/ 	.word	0x00000008
.L_37:


//--------------------- .nv.info._Z10matmul_rowPKfS0_Pfiii --------------------------
	.section	.nv.info._Z10matmul_rowPKfS0_Pfiii,"",@"SHT_CUDA_INFO"
	.sectionflags	@""
	.align	4


	//----- nvinfo : EIATTR_CUDA_API_VERSION
	.align		4
        /*0000*/ 	.byte	0x04, 0x37
        /*0002*/ 	.short	(.L_39 - .L_38)
.L_38:
        /*0004*/ 	.word	0x00000082


	//----- nvinfo : EIATTR_KPARAM_INFO
	.align		4
.L_39:
        /*0008*/ 	.byte	0x04, 0x17
        /*000a*/ 	.short	(.L_41 - .L_40)
.L_40:
        /*000c*/ 	.word	0x00000000
        /*0010*/ 	.short	0x0005
        /*0012*/ 	.short	0x0020
        /*0014*/ 	.byte	0x00, 0xf0, 0x11, 0x00


	//----- nvinfo : EIATTR_KPARAM_INFO
	.align		4
.L_41:
        /*0018*/ 	.byte	0x04, 0x17
        /*001a*/ 	.short	(.L_43 - .L_42)
.L_42:
        /*001c*/ 	.word	0x00000000
        /*0020*/ 	.short	0x0004
        /*0022*/ 	.short	0x001c
        /*0024*/ 	.byte	0x00, 0xf0, 0x11, 0x00


	//----- nvinfo : EIATTR_KPARAM_INFO
	.align		4
.L_43:
        /*0028*/ 	.byte	0x04, 0x17
        /*002a*/ 	.short	(.L_45 - .L_44)
.L_44:
        /*002c*/ 	.word	0x00000000
        /*0030*/ 	.short	0x0003
        /*0032*/ 	.short	0x0018
        /*0034*/ 	.byte	0x00, 0xf0, 0x11, 0x00


	//----- nvinfo : EIATTR_KPARAM_INFO
	.align		4
.L_45:
        /*0038*/ 	.byte	0x04, 0x17
        /*003a*/ 	.short	(.L_47 - .L_46)
.L_46:
        /*003c*/ 	.word	0x00000000
        /*0040*/ 	.short	0x0002
        /*0042*/ 	.short	0x0010
        /*0044*/ 	.byte	0x00, 0xf5, 0x21, 0x00


	//----- nvinfo : EIATTR_KPARAM_INFO
	.align		4
.L_47:
        /*0048*/ 	.byte	0x04, 0x17
        /*004a*/ 	.short	(.L_49 - .L_48)
.L_48:
        /*004c*/ 	.word	0x00000000
        /*0050*/ 	.short	0x0001
        /*0052*/ 	.short	0x0008
        /*0054*/ 	.byte	0x00, 0xf5, 0x21, 0x00


	//----- nvinfo : EIATTR_KPARAM_INFO
	.align		4
.L_49:
        /*0058*/ 	.byte	0x04, 0x17
        /*005a*/ 	.short	(.L_51 - .L_50)
.L_50:
        /*005c*/ 	.word	0x00000000
        /*0060*/ 	.short	0x0000
        /*0062*/ 	.short	0x0000
        /*0064*/ 	.byte	0x00, 0xf5, 0x21, 0x00


	//----- nvinfo : EIATTR_SPARSE_MMA_MASK
	.align		4
.L_51:
        /*0068*/ 	.byte	0x03, 0x50
        /*006a*/ 	.short	0x0000


	//----- nvinfo : EIATTR_MAXREG_COUNT
	.align		4
        /*006c*/ 	.byte	0x03, 0x1b
        /*006e*/ 	.short	0x00ff


	//----- nvinfo : EIATTR_MERCURY_ISA_VERSION
	.align		4
        /*0070*/ 	.byte	0x03, 0x5f
        /*0072*/ 	.short	0x0101


	//----- nvinfo : EIATTR_VRC_CTA_INIT_COUNT
	.align		4
        /*0074*/ 	.byte	0x02, 0x4a
	.zero		1
	.zero		1


	//----- nvinfo : EIATTR_EXIT_INSTR_OFFSETS
	.align		4
        /*0078*/ 	.byte	0x04, 0x1c
        /*007a*/ 	.short	(.L_53 - .L_52)


	//   ....[0]....
.L_52:
        /*007c*/ 	.word	0x00000090


	//   ....[1]....
        /*0080*/ 	.word	0x00000ab0


	//   ....[2]....
        /*0084*/ 	.word	0x00000c30


	//   ....[3]....
        /*0088*/ 	.word	0x00000d10


	//   ....[4]....
        /*008c*/ 	.word	0x00000e00


	//   ....[5]....
        /*0090*/ 	.word	0x00000e60


	//----- nvinfo : EIATTR_CBANK_PARAM_SIZE
	.align		4
.L_53:
        /*0094*/ 	.byte	0x03, 0x19
        /*0096*/ 	.short	0x0024


	//----- nvinfo : EIATTR_PARAM_CBANK
	.align		4
        /*0098*/ 	.byte	0x04, 0x0a
        /*009a*/ 	.short	(.L_55 - .L_54)
	.align		4
.L_54:
        /*009c*/ 	.word	index@(.nv.constant0._Z10matmul_rowPKfS0_Pfiii)
        /*00a0*/ 	.short	0x0380
        /*00a2*/ 	.short	0x0024


	//----- nvinfo : EIATTR_SW_WAR
	.align		4
.L_55:
        /*00a4*/ 	.byte	0x04, 0x36
        /*00a6*/ 	.short	(.L_57 - .L_56)
.L_56:
        /*00a8*/ 	.word	0x00000008
.L_57:


//--------------------- .nv.info._Z6matmulPKfS0_Pfiii --------------------------
	.section	.nv.info._Z6matmulPKfS0_Pfiii,"",@"SHT_CUDA_INFO"
	.sectionflags	@""
	.align	4


	//----- nvinfo : EIATTR_CUDA_API_VERSION
	.align		4
        /*0000*/ 	.byte	0x04, 0x37
        /*0002*/ 	.short	(.L_59 - .L_58)
.L_58:
        /*0004*/ 	.word	0x00000082


	//----- nvinfo : EIATTR_KPARAM_INFO
	.align		4
.L_59:
        /*0008*/ 	.byte	0x04, 0x17
        /*000a*/ 	.short	(.L_61 - .L_60)
.L_60:
        /*000c*/ 	.word	0x00000000
        /*0010*/ 	.short	0x0005
        /*0012*/ 	.short	0x0020
        /*0014*/ 	.byte	0x00, 0xf0, 0x11, 0x00


	//----- nvinfo : EIATTR_KPARAM_INFO
	.align		4
.L_61:
        /*0018*/ 	.byte	0x04, 0x17
        /*001a*/ 	.short	(.L_63 - .L_62)
.L_62:
        /*001c*/ 	.word	0x00000000
        /*0020*/ 	.short	0x0004
        /*0022*/ 	.short	0x001c
        /*0024*/ 	.byte	0x00, 0xf0, 0x11, 0x00


	//----- nvinfo : EIATTR_KPARAM_INFO
	.align		4
.L_63:
        /*0028*/ 	.byte	0x04, 0x17
        /*002a*/ 	.short	(.L_65 - .L_64)
.L_64:
        /*002c*/ 	.word	0x00000000
        /*0030*/ 	.short	0x0003
        /*0032*/ 	.short	0x0018
        /*0034*/ 	.byte	0x00, 0xf0, 0x11, 0x00


	//----- nvinfo : EIATTR_KPARAM_INFO
	.align		4
.L_65:
        /*0038*/ 	.byte	0x04, 0x17
        /*003a*/ 	.short	(.L_67 - .L_66)
.L_66:
        /*003c*/ 	.word	0x00000000
        /*0040*/ 	.short	0x0002
        /*0042*/ 	.short	0x0010
        /*0044*/ 	.byte	0x00, 0xf5, 0x21, 0x00


	//----- nvinfo : EIATTR_KPARAM_INFO
	.align		4
.L_67:
        /*0048*/ 	.byte	0x04, 0x17
        /*004a*/ 	.short	(.L_69 - .L_68)
.L_68:
        /*004c*/ 	.word	0x00000000
        /*0050*/ 	.short	0x0001
        /*0052*/ 	.short	0x0008
        /*0054*/ 	.byte	0x00, 0xf5, 0x21, 0x00


	//----- nvinfo : EIATTR_KPARAM_INFO
	.align		4
.L_69:
        /*0058*/ 	.byte	0x04, 0x17
        /*005a*/ 	.short	(.L_71 - .L_70)
.L_70:
        /*005c*/ 	.word	0x00000000
        /*0060*/ 	.short	0x0000
        /*0062*/ 	.short	0x0000
        /*0064*/ 	.byte	0x00, 0xf5, 0x21, 0x00


	//----- nvinfo : EIATTR_SPARSE_MMA_MASK
	.align		4
.L_71:
        /*0068*/ 	.byte	0x03, 0x50
        /*006a*/ 	.short	0x0000


	//----- nvinfo : EIATTR_MAXREG_COUNT
	.align		4
        /*006c*/ 	.byte	0x03, 0x1b
        /*006e*/ 	.short	0x00ff


	//----- nvinfo : EIATTR_MERCURY_ISA_VERSION
	.align		4
        /*0070*/ 	.byte	0x03, 0x5f
        /*0072*/ 	.short	0x0101


	//----- nvinfo : EIATTR_VRC_CTA_INIT_COUNT
	.align		4
        /*0074*/ 	.byte	0x02, 0x4a
	.zero		1
	.zero		1


	//----- nvinfo : EIATTR_EXIT_INSTR_OFFSETS
	.align		4
        /*0078*/ 	.byte	0x04, 0x1c
        /*007a*/ 	.short	(.L_73 - .L_72)


	//   ....[0]....
.L_72:
        /*007c*/ 	.word	0x000000c0


	//   ....[1]....
        /*0080*/ 	.word	0x000008e0


	//----- nvinfo : EIATTR_CBANK_PARAM_SIZE
	.align		4
.L_73:
        /*0084*/ 	.byte	0x03, 0x19
        /*0086*/ 	.short	0x0024


	//----- nvinfo : EIATTR_PARAM_CBANK
	.align		4
        /*0088*/ 	.byte	0x04, 0x0a
        /*008a*/ 	.short	(.L_75 - .L_74)
	.align		4
.L_74:
        /*008c*/ 	.word	index@(.nv.constant0._Z6matmulPKfS0_Pfiii)
        /*0090*/ 	.short	0x0380
        /*0092*/ 	.short	0x0024


	//----- nvinfo : EIATTR_SW_WAR
	.align		4
.L_75:
        /*0094*/ 	.byte	0x04, 0x36
        /*0096*/ 	.short	(.L_77 - .L_76)
.L_76:
        /*0098*/ 	.word	0x00000008
.L_77:


//--------------------- .nv.callgraph             --------------------------
	.section	.nv.callgraph,"",@"SHT_CUDA_CALLGRAPH"
	.align	4
	.sectionentsize	8
	.align		4
        /*0000*/ 	.word	0x00000000
	.align		4
        /*0004*/ 	.word	0xffffffff
	.align		4
        /*0008*/ 	.word	0x00000000
	.align		4
        /*000c*/ 	.word	0xfffffffe
	.align		4
        /*0010*/ 	.word	0x00000000
	.align		4
        /*0014*/ 	.word	0xfffffffd
	.align		4
        /*0018*/ 	.word	0x00000000
	.align		4
        /*001c*/ 	.word	0xfffffffc


//--------------------- .text._Z10matmul_colPKfS0_Pfiii --------------------------
	.section	.text._Z10matmul_colPKfS0_Pfiii,"ax",@progbits
	.align	128
        .global         _Z10matmul_colPKfS0_Pfiii
        .type           _Z10matmul_colPKfS0_Pfiii,@function
        .size           _Z10matmul_colPKfS0_Pfiii,(.L_x_26 - _Z10matmul_colPKfS0_Pfiii)
        .other          _Z10matmul_colPKfS0_Pfiii,@"STO_CUDA_ENTRY STV_DEFAULT"
_Z10matmul_colPKfS0_Pfiii:
.text._Z10matmul_colPKfS0_Pfiii:
[----:B------:R-:W-:Y:S01]  /*0000*/  LDC R1, c[0x0][0x37c] ;  /* 0x0000df00ff017b82 */ /* 0x000fe20000000800 */
[----:B------:R-:W0:Y:S07]  /*0010*/  S2R R5, SR_TID.X ;  /* 0x0000000000057919 */ /* 0x000e2e0000002100 */
[----:B------:R-:W0:Y:S08]  /*0020*/  S2UR UR4, SR_CTAID.X ;  /* 0x00000000000479c3 */ /* 0x000e300000002500 */
[----:B------:R-:W0:Y:S08]  /*0030*/  LDC R0, c[0x0][0x360] ;  /* 0x0000d800ff007b82 */ /* 0x000e300000000800 */
[----:B------:R-:W1:Y:S01]  /*0040*/  LDC.64 R2, c[0x0][0x398] ;  /* 0x0000e600ff027b82 */ /* 0x000e620000000a00 */
[----:B0-----:R-:W-:Y:S01]  /*0050*/  IMAD R0, R0, UR4, R5 ;  /* 0x0000000400007c24 */ /* 0x001fe2000f8e0205 */
[----:B-1----:R-:W-:-:S04]  /*0060*/  ISETP.GE.AND P0, PT, R2, 0x1, PT ;  /* 0x000000010200780c */ /* 0x002fc80003f06270 */
[----:B------:R-:W-:-:S13]  /*0070*/  ISETP.GE.OR P0, PT, R0, R3, !P0 ;  /* 0x000000030000720c */ /* 0x000fda0004706670 */
[----:B------:R-:W-:Y:S05]  /*0080*/  @P0 EXIT ;  /* 0x000000000000094d */ /* 0x000fea0003800000 */
[----:B------:R-:W0:Y:S01]  /*0090*/  LDC R13, c[0x0][0x3a0] ;  /* 0x0000e800ff0d7b82 */ /* 0x000e220000000800 */
[----:B------:R-:W1:Y:S01]  /*00a0*/  LDCU.64 UR6, c[0x0][0x358] ;  /* 0x00006b00ff0677ac */ /* 0x000e620008000a00 */
[----:B0-----:R-:W-:-:S13]  /*00b0*/  ISETP.GE.AND P0, PT, R13, 0x1, PT ;  /* 0x000000010d00780c */ /* 0x001fda0003f06270 */
[----:B-1----:R-:W-:Y:S05]  /*00c0*/  @!P0 BRA `(.L_x_0) ;  /* 0x0000000800248947 */ /* 0x002fea0003800000 */
[C---:B------:R-:W-:Y:S01]  /*00d0*/  LOP3.LUT R19, R13.reuse, 0x7, RZ, 0xc0, !PT ;  /* 0x000000070d137812 */ /* 0x040fe200078ec0ff */
[----:B------:R-:W-:Y:S01]  /*00e0*/  HFMA2 R15, -RZ, RZ, 0, 0 ;  /* 0x00000000ff0f7431 */ /* 0x000fe200000001ff */
[----:B------:R-:W-:Y:S02]  /*00f0*/  LOP3.LUT R12, R13, 0x7ffffff8, RZ, 0xc0, !PT ;  /* 0x7ffffff80d0c7812 */ /* 0x000fe400078ec0ff */
[----:B------:R-:W-:Y:S02]  /*0100*/  IADD3 R2, PT, PT, R19, -0x1, RZ ;  /* 0xffffffff13027810 */ /* 0x000fe40007ffe0ff */
[----:B------:R-:W-:Y:S02]  /*0110*/  LOP3.LUT R13, R13, 0x3, RZ, 0xc0, !PT ;  /* 0x000000030d0d7812 */ /* 0x000fe400078ec0ff */
[----:B------:R-:W-:Y:S02]  /*0120*/  ISETP.GE.U32.AND P0, PT, R2, 0x3, PT ;  /* 0x000000030200780c */ /* 0x000fe40003f06070 */
[----:B------:R-:W-:-:S11]  /*0130*/  IADD3 R14, PT, PT, -R12, RZ, RZ ;  /* 0x000000ff0c0e7210 */ /* 0x000fd60007ffe1ff */
.L_x_5:
[----:B0-----:R-:W0:Y:S01]  /*0140*/  LDC R10, c[0x0][0x3a0] ;  /* 0x0000e800ff0a7b82 */ /* 0x001e220000000800 */
[----:B------:R-:W-:Y:S02]  /*0150*/  MOV R18, RZ ;  /* 0x000000ff00127202 */ /* 0x000fe40000000f00 */
[----:B------:R-:W-:Y:S02]  /*0160*/  MOV R17, RZ ;  /* 0x000000ff00117202 */ /* 0x000fe40000000f00 */
[----:B0-----:R-:W-:Y:S01]  /*0170*/  ISETP.GE.U32.AND P1, PT, R10, 0x8, PT ;  /* 0x000000080a00780c */ /* 0x001fe20003f26070 */
[----:B------:R-:W-:-:S12]  /*0180*/  IMAD R16, R15, R10, RZ ;  /* 0x0000000a0f107224 */ /* 0x000fd800078e02ff */
[----:B------:R-:W-:Y:S05]  /*0190*/  @!P1 BRA `(.L_x_1) ;  /* 0x0000000000c89947 */ /* 0x000fea0003800000 */
[----:B------:R-:W0:Y:S01]  /*01a0*/  LDC.64 R2, c[0x0][0x380] ;  /* 0x0000e000ff027b82 */ /* 0x000e220000000a00 */
[----:B------:R-:W-:Y:S02]  /*01b0*/  MOV R18, RZ ;  /* 0x000000ff00127202 */ /* 0x000fe40000000f00 */
[----:B------:R-:W-:Y:S02]  /*01c0*/  MOV R17, R0 ;  /* 0x0000000000117202 */ /* 0x000fe40000000f00 */
[----:B------:R-:W-:Y:S01]  /*01d0*/  MOV R11, R14 ;  /* 0x0000000e000b7202 */ /* 0x000fe20000000f00 */
[----:B0-----:R-:W-:-:S03]  /*01e0*/  IMAD.WIDE.U32 R2, R16, 0x4, R2 ;  /* 0x0000000410027825 */ /* 0x001fc600078e0002 */
[----:B------:R-:W-:-:S04]  /*01f0*/  IADD3 R5, P1, PT, R2, 0x10, RZ ;  /* 0x0000001002057810 */ /* 0x000fc80007f3e0ff */
[----:B------:R-:W-:-:S09]  /*0200*/  IADD3.X R6, PT, PT, RZ, R3, RZ, P1, !PT ;  /* 0x00000003ff067210 */ /* 0x000fd20000ffe4ff */
.L_x_2:
[----:B------:R-:W0:Y:S01]  /*0210*/  LDC.64 R22, c[0x0][0x388] ;  /* 0x0000e200ff167b82 */ /* 0x000e220000000a00 */
[----:B------:R-:W-:Y:S02]  /*0220*/  MOV R2, R5 ;  /* 0x0000000500027202 */ /* 0x000fe40000000f00 */
[----:B------:R-:W-:-:S05]  /*0230*/  MOV R3, R6 ;  /* 0x0000000600037202 */ /* 0x000fca0000000f00 */
[----:B------:R-:W1:Y:S01]  /*0240*/  LDC R25, c[0x0][0x39c] ;  /* 0x0000e700ff197b82 */ /* 0x000e620000000800 */
[----:B------:R-:W2:Y:S04]  /*0250*/  LDG.E R29, desc[UR6][R2.64+-0x10] ;  /* 0xfffff006021d7981 */ /* 0x000ea8000c1e1900 */
[----:B------:R-:W3:Y:S04]  /*0260*/  LDG.E R24, desc[UR6][R2.64+-0xc] ;  /* 0xfffff40602187981 */ /* 0x000ee8000c1e1900 */
[----:B------:R-:W4:Y:S01]  /*0270*/  LDG.E R28, desc[UR6][R2.64+-0x4] ;  /* 0xfffffc06021c7981 */ /* 0x000f22000c1e1900 */
[----:B0-----:R-:W-:-:S05]  /*0280*/  IMAD.WIDE R22, R17, 0x4, R22 ;  /* 0x0000000411167825 */ /* 0x001fca00078e0216 */
[----:B------:R1:W2:Y:S02]  /*0290*/  LDG.E R20, desc[UR6][R22.64] ;  /* 0x0000000616147981 */ /* 0x0002a4000c1e1900 */
[----:B-1----:R-:W-:-:S05]  /*02a0*/  IMAD.WIDE R22, R25, 0x4, R22 ;  /* 0x0000000419167825 */ /* 0x002fca00078e0216 */
[----:B------:R0:W3:Y:S01]  /*02b0*/  LDG.E R27, desc[UR6][R22.64] ;  /* 0x00000006161b7981 */ /* 0x0000e2000c1e1900 */
[----:B------:R-:W-:-:S04]  /*02c0*/  IMAD.WIDE R4, R25, 0x4, R22 ;  /* 0x0000000419047825 */ /* 0x000fc800078e0216 */
[C---:B------:R-:W-:Y:S02]  /*02d0*/  IMAD.WIDE R6, R25.reuse, 0x4, R4 ;  /* 0x0000000419067825 */ /* 0x040fe400078e0204 */
[----:B------:R-:W5:Y:S02]  /*02e0*/  LDG.E R5, desc[UR6][R4.64] ;  /* 0x0000000604057981 */ /* 0x000f64000c1e1900 */
[----:B------:R-:W-:Y:S02]  /*02f0*/  IMAD.WIDE R8, R25, 0x4, R6 ;  /* 0x0000000419087825 */ /* 0x000fe400078e0206 */
[----:B------:R-:W4:Y:S04]  /*0300*/  LDG.E R6, desc[UR6][R6.64] ;  /* 0x0000000606067981 */ /* 0x000f28000c1e1900 */
[----:B------:R-:W4:Y:S04]  /*0310*/  LDG.E R4, desc[UR6][R2.64+0x4] ;  /* 0x0000040602047981 */ /* 0x000f28000c1e1900 */
[----:B------:R-:W4:Y:S01]  /*0320*/  LDG.E R7, desc[UR6][R2.64] ;  /* 0x0000000602077981 */ /* 0x000f22000c1e1900 */
[----:B--2---:R-:W-:-:S03]  /*0330*/  FFMA R29, R29, R20, R18 ;  /* 0x000000141d1d7223 */ /* 0x004fc60000000012 */
[----:B------:R-:W5:Y:S01]  /*0340*/  LDG.E R18, desc[UR6][R2.64+-0x8] ;  /* 0xfffff80602127981 */ /* 0x000f62000c1e1900 */
[----:B------:R-:W-:-:S03]  /*0350*/  IMAD.WIDE R20, R25, 0x4, R8 ;  /* 0x0000000419147825 */ /* 0x000fc600078e0208 */
[----:B------:R-:W2:Y:S01]  /*0360*/  LDG.E R8, desc[UR6][R8.64] ;  /* 0x0000000608087981 */ /* 0x000ea2000c1e1900 */
[----:B0-----:R-:W-:-:S03]  /*0370*/  IMAD.WIDE R22, R25, 0x4, R20 ;  /* 0x0000000419167825 */ /* 0x001fc600078e0214 */
[----:B------:R-:W2:Y:S01]  /*0380*/  LDG.E R20, desc[UR6][R20.64] ;  /* 0x0000000614147981 */ /* 0x000ea2000c1e1900 */
[----:B---3--:R-:W-:Y:S01]  /*0390*/  FFMA R29, R24, R27, R29 ;  /* 0x0000001b181d7223 */ /* 0x008fe2000000001d */
[----:B------:R-:W-:Y:S02]  /*03a0*/  IMAD.WIDE R26, R25, 0x4, R22 ;  /* 0x00000004191a7825 */ /* 0x000fe400078e0216 */
[----:B------:R-:W3:Y:S04]  /*03b0*/  LDG.E R24, desc[UR6][R22.64] ;  /* 0x0000000616187981 */ /* 0x000ee8000c1e1900 */
[----:B------:R-:W3:Y:S04]  /*03c0*/  LDG.E R21, desc[UR6][R2.64+0x8] ;  /* 0x0000080602157981 */ /* 0x000ee8000c1e1900 */
[----:B------:R-:W3:Y:S04]  /*03d0*/  LDG.E R26, desc[UR6][R26.64] ;  /* 0x000000061a1a7981 */ /* 0x000ee8000c1e1900 */
[----:B------:R-:W3:Y:S01]  /*03e0*/  LDG.E R9, desc[UR6][R2.64+0xc] ;  /* 0x00000c0602097981 */ /* 0x000ee2000c1e1900 */
[----:B------:R-:W-:-:S04]  /*03f0*/  IADD3 R11, PT, PT, R11, 0x8, RZ ;  /* 0x000000080b0b7810 */ /* 0x000fc80007ffe0ff */
[----:B------:R-:W-:Y:S02]  /*0400*/  ISETP.NE.AND P1, PT, R11, RZ, PT ;  /* 0x000000ff0b00720c */ /* 0x000fe40003f25270 */
[----:B------:R-:W-:Y:S01]  /*0410*/  LEA R17, R25, R17, 0x3 ;  /* 0x0000001119117211 */ /* 0x000fe200078e18ff */
[----:B-----5:R-:W-:-:S04]  /*0420*/  FFMA R5, R18, R5, R29 ;  /* 0x0000000512057223 */ /* 0x020fc8000000001d */
[----:B----4-:R-:W-:-:S04]  /*0430*/  FFMA R6, R28, R6, R5 ;  /* 0x000000061c067223 */ /* 0x010fc80000000005 */
[----:B--2---:R-:W-:-:S04]  /*0440*/  FFMA R7, R7, R8, R6 ;  /* 0x0000000807077223 */ /* 0x004fc80000000006 */
[----:B------:R-:W-:Y:S01]  /*0450*/  FFMA R4, R4, R20, R7 ;  /* 0x0000001404047223 */ /* 0x000fe20000000007 */
[----:B------:R-:W-:-:S03]  /*0460*/  IADD3 R5, P2, PT, R2, 0x20, RZ ;  /* 0x0000002002057810 */ /* 0x000fc60007f5e0ff */
[----:B---3--:R-:W-:Y:S01]  /*0470*/  FFMA R4, R21, R24, R4 ;  /* 0x0000001815047223 */ /* 0x008fe20000000004 */
[----:B------:R-:W-:-:S03]  /*0480*/  IADD3.X R6, PT, PT, RZ, R3, RZ, P2, !PT ;  /* 0x00000003ff067210 */ /* 0x000fc600017fe4ff */
[----:B------:R-:W-:Y:S01]  /*0490*/  FFMA R18, R9, R26, R4 ;  /* 0x0000001a09127223 */ /* 0x000fe20000000004 */
[----:B------:R-:W-:Y:S06]  /*04a0*/  @P1 BRA `(.L_x_2) ;  /* 0xfffffffc00581947 */ /* 0x000fec000383ffff */
[----:B------:R-:W-:-:S07]  /*04b0*/  MOV R17, R12 ;  /* 0x0000000c00117202 */ /* 0x000fce0000000f00 */
.L_x_1:
[----:B------:R-:W-:-:S13]  /*04c0*/  ISETP.NE.AND P1, PT, R19, RZ, PT ;  /* 0x000000ff1300720c */ /* 0x000fda0003f25270 */
[----:B------:R-:W-:Y:S05]  /*04d0*/  @!P1 BRA `(.L_x_3) ;  /* 0x0000000000fc9947 */ /* 0x000fea0003800000 */
[----:B------:R-:W-:Y:S01]  /*04e0*/  ISETP.NE.AND P1, PT, R13, RZ, PT ;  /* 0x000000ff0d00720c */ /* 0x000fe20003f25270 */
[----:B------:R-:W-:-:S12]  /*04f0*/  @!P0 BRA `(.L_x_4) ;  /* 0x0000000000708947 */ /* 0x000fd80003800000 */
[----:B------:R-:W0:Y:S01]  /*0500*/  LDC R11, c[0x0][0x39c] ;  /* 0x0000e700ff0b7b82 */ /* 0x000e220000000800 */
[CC--:B------:R-:W-:Y:S02]  /*0510*/  IADD3 R9, PT, PT, R16.reuse, R17.reuse, RZ ;  /* 0x0000001110097210 */ /* 0x0c0fe40007ffe0ff */
[----:B------:R-:W-:-:S05]  /*0520*/  IADD3 R20, P2, PT, R16, R17, RZ ;  /* 0x0000001110147210 */ /* 0x000fca0007f5e0ff */
[----:B------:R-:W1:Y:S08]  /*0530*/  LDC.64 R4, c[0x0][0x388] ;  /* 0x0000e200ff047b82 */ /* 0x000e700000000a00 */
[----:B------:R-:W2:Y:S08]  /*0540*/  LDC.64 R6, c[0x0][0x380] ;  /* 0x0000e000ff067b82 */ /* 0x000eb00000000a00 */
[----:B------:R-:W3:Y:S01]  /*0550*/  LDC.64 R2, c[0x0][0x380] ;  /* 0x0000e000ff027b82 */ /* 0x000ee20000000a00 */
[----:B0-----:R-:W-:-:S04]  /*0560*/  IMAD R21, R17, R11, R0 ;  /* 0x0000000b11157224 */ /* 0x001fc800078e0200 */
[----:B-1----:R-:W-:Y:S01]  /*0570*/  IMAD.WIDE R4, R21, 0x4, R4 ;  /* 0x0000000415047825 */ /* 0x002fe200078e0204 */
[----:B------:R-:W-:-:S03]  /*0580*/  IADD3.X R21, PT, PT, RZ, RZ, RZ, P2, !PT ;  /* 0x000000ffff157210 */ /* 0x000fc600017fe4ff */
[----:B--2---:R-:W-:-:S04]  /*0590*/  IMAD.WIDE.U32 R6, R9, 0x4, R6 ;  /* 0x0000000409067825 */ /* 0x004fc800078e0006 */
[----:B------:R-:W-:Y:S02]  /*05a0*/  IMAD.WIDE R8, R11, 0x4, R4 ;  /* 0x000000040b087825 */ /* 0x000fe400078e0204 */
[----:B------:R-:W2:Y:S01]  /*05b0*/  LDG.E R7, desc[UR6][R6.64] ;  /* 0x0000000606077981 */ /* 0x000ea2000c1e1900 */
[----:B---3--:R-:W-:-:S03]  /*05c0*/  LEA R2, P2, R20, R2, 0x2 ;  /* 0x0000000214027211 */ /* 0x008fc600078410ff */
[----:B------:R-:W2:Y:S01]  /*05d0*/  LDG.E R4, desc[UR6][R4.64] ;  /* 0x0000000604047981 */ /* 0x000ea2000c1e1900 */
[----:B------:R-:W-:Y:S01]  /*05e0*/  LEA.HI.X R3, R20, R3, R21, 0x2, P2 ;  /* 0x0000000314037211 */ /* 0x000fe200010f1415 */
[C---:B------:R-:W-:Y:S02]  /*05f0*/  IMAD.WIDE R20, R11.reuse, 0x4, R8 ;  /* 0x000000040b147825 */ /* 0x040fe400078e0208 */
[----:B------:R-:W3:Y:S04]  /*0600*/  LDG.E R8, desc[UR6][R8.64] ;  /* 0x0000000608087981 */ /* 0x000ee8000c1e1900 */
[----:B------:R-:W3:Y:S01]  /*0610*/  LDG.E R24, desc[UR6][R2.64+0x4] ;  /* 0x0000040602187981 */ /* 0x000ee2000c1e1900 */
[----:B------:R-:W-:-:S03]  /*0620*/  IMAD.WIDE R22, R11, 0x4, R20 ;  /* 0x000000040b167825 */ /* 0x000fc600078e0214 */
[----:B------:R-:W4:Y:S04]  /*0630*/  LDG.E R20, desc[UR6][R20.64] ;  /* 0x0000000614147981 */ /* 0x000f28000c1e1900 */
[----:B------:R-:W4:Y:S04]  /*0640*/  LDG.E R26, desc[UR6][R2.64+0x8] ;  /* 0x00000806021a7981 */ /* 0x000f28000c1e1900 */
[----:B------:R-:W5:Y:S04]  /*0650*/  LDG.E R22, desc[UR6][R22.64] ;  /* 0x0000000616167981 */ /* 0x000f68000c1e1900 */
[----:B------:R-:W5:Y:S01]  /*0660*/  LDG.E R28, desc[UR6][R2.64+0xc] ;  /* 0x00000c06021c7981 */ /* 0x000f62000c1e1900 */
[----:B------:R-:W-:Y:S01]  /*0670*/  IADD3 R17, PT, PT, R17, 0x4, RZ ;  /* 0x0000000411117810 */ /* 0x000fe20007ffe0ff */
[----:B--2---:R-:W-:-:S04]  /*0680*/  FFMA R7, R7, R4, R18 ;  /* 0x0000000407077223 */ /* 0x004fc80000000012 */
[----:B---3--:R-:W-:-:S04]  /*0690*/  FFMA R7, R24, R8, R7 ;  /* 0x0000000818077223 */ /* 0x008fc80000000007 */
[----:B----4-:R-:W-:-:S04]  /*06a0*/  FFMA R7, R26, R20, R7 ;  /* 0x000000141a077223 */ /* 0x010fc80000000007 */
[----:B-----5:R-:W-:-:S07]  /*06b0*/  FFMA R18, R28, R22, R7 ;  /* 0x000000161c127223 */ /* 0x020fce0000000007 */
.L_x_4:
[----:B------:R-:W-:Y:S05]  /*06c0*/  @!P1 BRA `(.L_x_3) ;  /* 0x0000000000809947 */ /* 0x000fea0003800000 */
[----:B------:R-:W-:Y:S01]  /*06d0*/  ISETP.NE.AND P2, PT, R13, 0x1, PT ;  /* 0x000000010d00780c */ /* 0x000fe20003f45270 */
[----:B------:R-:W0:Y:S01]  /*06e0*/  LDC.64 R8, c[0x0][0x380] ;  /* 0x0000e000ff087b82 */ /* 0x000e220000000a00 */
[----:B------:R-:W-:-:S07]  /*06f0*/  LOP3.LUT P1, RZ, R10, 0x1, RZ, 0xc0, !PT ;  /* 0x000000010aff7812 */ /* 0x000fce000782c0ff */
[----:B------:R-:W1:Y:S04]  /*0700*/  LDC.64 R10, c[0x0][0x388] ;  /* 0x0000e200ff0a7b82 */ /* 0x000e680000000a00 */
[CC--:B------:R-:W-:Y:S02]  /*0710*/  @P2 IADD3 R21, P3, PT, R16.reuse, R17.reuse, RZ ;  /* 0x0000001110152210 */ /* 0x0c0fe40007f7e0ff */
[----:B------:R-:W-:Y:S02]  /*0720*/  @P2 IADD3 R25, PT, PT, R16, R17, RZ ;  /* 0x0000001110192210 */ /* 0x000fe40007ffe0ff */
[----:B------:R-:W2:Y:S01]  /*0730*/  @P2 LDC R23, c[0x0][0x39c] ;  /* 0x0000e700ff172b82 */ /* 0x000ea20000000800 */
[----:B------:R-:W-:-:S07]  /*0740*/  @P2 IADD3.X R22, PT, PT, RZ, RZ, RZ, P3, !PT ;  /* 0x000000ffff162210 */ /* 0x000fce0001ffe4ff */
[----:B------:R-:W3:Y:S01]  /*0750*/  @P2 LDC.64 R2, c[0x0][0x380] ;  /* 0x0000e000ff022b82 */ /* 0x000ee20000000a00 */
[----:B0-----:R-:W-:-:S06]  /*0760*/  @P2 IMAD.WIDE.U32 R8, R25, 0x4, R8 ;  /* 0x0000000419082825 */ /* 0x001fcc00078e0008 */
[----:B------:R-:W4:Y:S01]  /*0770*/  @P2 LDG.E R9, desc[UR6][R8.64] ;  /* 0x0000000608092981 */ /* 0x000f22000c1e1900 */
[----:B------:R-:W0:Y:S08]  /*0780*/  @P1 LDC R20, c[0x0][0x39c] ;  /* 0x0000e700ff141b82 */ /* 0x000e300000000800 */
[----:B------:R-:W5:Y:S01]  /*0790*/  LDC.64 R4, c[0x0][0x380] ;  /* 0x0000e000ff047b82 */ /* 0x000f620000000a00 */
[C---:B--2---:R-:W-:Y:S01]  /*07a0*/  @P2 IMAD R27, R17.reuse, R23, R0 ;  /* 0x00000017111b2224 */ /* 0x044fe200078e0200 */
[----:B------:R-:W-:-:S03]  /*07b0*/  @P2 IADD3 R17, PT, PT, R17, 0x2, RZ ;  /* 0x0000000211112810 */ /* 0x000fc60007ffe0ff */
[----:B-1----:R-:W-:-:S03]  /*07c0*/  @P2 IMAD.WIDE R10, R27, 0x4, R10 ;  /* 0x000000041b0a2825 */ /* 0x002fc600078e020a */
[----:B------:R-:W1:Y:S01]  /*07d0*/  LDC.64 R6, c[0x0][0x388] ;  /* 0x0000e200ff067b82 */ /* 0x000e620000000a00 */
[----:B---3--:R-:W-:-:S04]  /*07e0*/  @P2 LEA R2, P3, R21, R2, 0x2 ;  /* 0x0000000215022211 */ /* 0x008fc800078610ff */
[----:B------:R-:W-:Y:S01]  /*07f0*/  @P2 LEA.HI.X R3, R21, R3, R22, 0x2, P3 ;  /* 0x0000000315032211 */ /* 0x000fe200018f1416 */
[----:B------:R-:W-:Y:S01]  /*0800*/  @P2 IMAD.WIDE R22, R23, 0x4, R10 ;  /* 0x0000000417162825 */ /* 0x000fe200078e020a */
[----:B------:R-:W-:Y:S02]  /*0810*/  @P1 IADD3 R21, PT, PT, R16, R17, RZ ;  /* 0x0000001110151210 */ /* 0x000fe40007ffe0ff */
[----:B------:R-:W4:Y:S01]  /*0820*/  @P2 LDG.E R16, desc[UR6][R10.64] ;  /* 0x000000060a102981 */ /* 0x000f22000c1e1900 */
[----:B0-----:R-:W-:-:S03]  /*0830*/  @P1 IMAD R17, R17, R20, R0 ;  /* 0x0000001411111224 */ /* 0x001fc600078e0200 */
[----:B------:R-:W2:Y:S01]  /*0840*/  @P2 LDG.E R2, desc[UR6][R2.64+0x4] ;  /* 0x0000040602022981 */ /* 0x000ea2000c1e1900 */
[----:B-----5:R-:W-:-:S03]  /*0850*/  @P1 IMAD.WIDE.U32 R4, R21, 0x4, R4 ;  /* 0x0000000415041825 */ /* 0x020fc600078e0004 */
[----:B------:R-:W2:Y:S04]  /*0860*/  @P2 LDG.E R22, desc[UR6][R22.64] ;  /* 0x0000000616162981 */ /* 0x000ea8000c1e1900 */
[----:B------:R-:W3:Y:S01]  /*0870*/  @P1 LDG.E R5, desc[UR6][R4.64] ;  /* 0x0000000604051981 */ /* 0x000ee2000c1e1900 */
[----:B-1----:R-:W-:-:S06]  /*0880*/  @P1 IMAD.WIDE R6, R17, 0x4, R6 ;  /* 0x0000000411061825 */ /* 0x002fcc00078e0206 */
[----:B------:R-:W3:Y:S01]  /*0890*/  @P1 LDG.E R6, desc[UR6][R6.64] ;  /* 0x0000000606061981 */ /* 0x000ee2000c1e1900 */
[----:B----4-:R-:W-:-:S04]  /*08a0*/  @P2 FFMA R9, R9, R16, R18 ;  /* 0x0000001009092223 */ /* 0x010fc80000000012 */
[----:B--2---:R-:W-:-:S04]  /*08b0*/  @P2 FFMA R18, R2, R22, R9 ;  /* 0x0000001602122223 */ /* 0x004fc80000000009 */
[----:B---3--:R-:W-:-:S07]  /*08c0*/  @P1 FFMA R18, R5, R6, R18 ;  /* 0x0000000605121223 */ /* 0x008fce0000000012 */
.L_x_3:
[----:B------:R-:W0:Y:S01]  /*08d0*/  LDCU.64 UR4, c[0x0][0x398] ;  /* 0x00007300ff0477ac */ /* 0x000e220008000a00 */
[----:B------:R-:W1:Y:S01]  /*08e0*/  LDC.64 R2, c[0x0][0x390] ;  /* 0x0000e400ff027b82 */ /* 0x000e620000000a00 */
[C---:B0-----:R-:W-:Y:S01]  /*08f0*/  IMAD R5, R15.reuse, UR5, R0 ;  /* 0x000000050f057c24 */ /* 0x041fe2000f8e0200 */
[----:B------:R-:W-:-:S04]  /*0900*/  IADD3 R15, PT, PT, R15, 0x1, RZ ;  /* 0x000000010f0f7810 */ /* 0x000fc80007ffe0ff */
[----:B------:R-:W-:Y:S01]  /*0910*/  ISETP.NE.AND P1, PT, R15, UR4, PT ;  /* 0x000000040f007c0c */ /* 0x000fe2000bf25270 */
[----:B-1----:R-:W-:-:S05]  /*0920*/  IMAD.WIDE R2, R5, 0x4, R2 ;  /* 0x0000000405027825 */ /* 0x002fca00078e0202 */
[----:B------:R0:W-:Y:S07]  /*0930*/  STG.E desc[UR6][R2.64], R18 ;  /* 0x0000001202007986 */ /* 0x0001ee000c101906 */
[----:B------:R-:W-:Y:S05]  /*0940*/  @!P1 EXIT ;  /* 0x000000000000994d */ /* 0x000fea0003800000 */
[----:B------:R-:W-:Y:S05]  /*0950*/  BRA `(.L_x_5) ;  /* 0xfffffff400f87947 */ /* 0x000fea000383ffff */
.L_x_0:
[C---:B------:R-:W-:Y:S01]  /*0960*/  ISETP.GE.U32.AND P0, PT, R2.reuse, 0x8, PT ;  /* 0x000000080200780c */ /* 0x040fe20003f06070 */
[----:B------:R-:W-:Y:S01]  /*0970*/  HFMA2 R4, -RZ, RZ, 0, 0 ;  /* 0x00000000ff047431 */ /* 0x000fe200000001ff */
[----:B------:R-:W-:-:S04]  /*0980*/  LOP3.LUT R5, R2, 0x7, RZ, 0xc0, !PT ;  /* 0x0000000702057812 */ /* 0x000fc800078ec0ff */
[----:B------:R-:W-:-:S07]  /*0990*/  ISETP.NE.AND P1, PT, R5, RZ, PT ;  /* 0x000000ff0500720c */ /* 0x000fce0003f25270 */
[----:B------:R-:W-:Y:S06]  /*09a0*/  @!P0 BRA `(.L_x_6) ;  /* 0x00000000005c8947 */ /* 0x000fec0003800000 */
[----:B------:R-:W0:Y:S01]  /*09b0*/  LDC.64 R22, c[0x0][0x390] ;  /* 0x0000e400ff167b82 */ /* 0x000e220000000a00 */
[----:B------:R-:W-:Y:S01]  /*09c0*/  LOP3.LUT R4, R2, 0x7ffffff8, RZ, 0xc0, !PT ;  /* 0x7ffffff802047812 */ /* 0x000fe200078ec0ff */
[----:B------:R-:W-:-:S06]  /*09d0*/  UMOV UR4, URZ ;  /* 0x000000ff00047c82 */ /* 0x000fcc0008000000 */
.L_x_7:
[----:B-1----:R-:W-:Y:S01]  /*09e0*/  IMAD R7, R3, UR4, R0 ;  /* 0x0000000403077c24 */ /* 0x002fe2000f8e0200 */
[----:B------:R-:W-:-:S03]  /*09f0*/  UIADD3 UR4, UPT, UPT, UR4, 0x8, URZ ;  /* 0x0000000804047890 */ /* 0x000fc6000fffe0ff */
[----:B0-----:R-:W-:-:S03]  /*0a00*/  IMAD.WIDE R6, R7, 0x4, R22 ;  /* 0x0000000407067825 */ /* 0x001fc600078e0216 */
[----:B------:R-:W-:Y:S02]  /*0a10*/  ISETP.NE.AND P0, PT, R4, UR4, PT ;  /* 0x0000000404007c0c */ /* 0x000fe4000bf05270 */
[----:B------:R1:W-:Y:S01]  /*0a20*/  STG.E desc[UR6][R6.64], RZ ;  /* 0x000000ff06007986 */ /* 0x0003e2000c101906 */
[----:B------:R-:W-:-:S05]  /*0a30*/  IMAD.WIDE R8, R3, 0x4, R6 ;  /* 0x0000000403087825 */ /* 0x000fca00078e0206 */
        /* <DEDUP_REMOVED lines=13> */
[----:B------:R-:W-:Y:S05]  /*0b10*/  @P0 BRA `(.L_x_7) ;  /* 0xfffffffc00b00947 */ /* 0x000fea000383ffff */
.L_x_6:
[----:B------:R-:W-:Y:S05]  /*0b20*/  @!P1 EXIT ;  /* 0x000000000000994d */ /* 0x000fea0003800000 */
[----:B------:R-:W-:Y:S02]  /*0b30*/  ISETP.GE.U32.AND P0, PT, R5, 0x4, PT ;  /* 0x000000040500780c */ /* 0x000fe40003f06070 */
[----:B-1----:R-:W-:-:S04]  /*0b40*/  LOP3.LUT R14, R2, 0x3, RZ, 0xc0, !PT ;  /* 0x00000003020e7812 */ /* 0x002fc800078ec0ff */
[----:B------:R-:W-:-:S07]  /*0b50*/  ISETP.NE.AND P1, PT, R14, RZ, PT ;  /* 0x000000ff0e00720c */ /* 0x000fce0003f25270 */
[----:B------:R-:W-:Y:S06]  /*0b60*/  @!P0 BRA `(.L_x_8) ;  /* 0x00000000002c8947 */ /* 0x000fec0003800000 */
[----:B------:R-:W0:Y:S01]  /*0b70*/  LDC.64 R6, c[0x0][0x390] ;  /* 0x0000e400ff067b82 */ /* 0x000e220000000a00 */
[C---:B------:R-:W-:Y:S01]  /*0b80*/  IMAD R5, R4.reuse, R3, R0 ;  /* 0x0000000304057224 */ /* 0x040fe200078e0200 */
[----:B------:R-:W-:-:S03]  /*0b90*/  IADD3 R4, PT, PT, R4, 0x4, RZ ;  /* 0x0000000404047810 */ /* 0x000fc60007ffe0ff */
[----:B0-----:R-:W-:-:S05]  /*0ba0*/  IMAD.WIDE R6, R5, 0x4, R6 ;  /* 0x0000000405067825 */ /* 0x001fca00078e0206 */
[----:B------:R0:W-:Y:S01]  /*0bb0*/  STG.E desc[UR6][R6.64], RZ ;  /* 0x000000ff06007986 */ /* 0x0001e2000c101906 */
[----:B------:R-:W-:-:S05]  /*0bc0*/  IMAD.WIDE R8, R3, 0x4, R6 ;  /* 0x0000000403087825 */ /* 0x000fca00078e0206 */
[----:B------:R0:W-:Y:S01]  /*0bd0*/  STG.E desc[UR6][R8.64], RZ ;  /* 0x000000ff08007986 */ /* 0x0001e2000c101906 */
[----:B------:R-:W-:-:S05]  /*0be0*/  IMAD.WIDE R10, R3, 0x4, R8 ;  /* 0x00000004030a7825 */ /* 0x000fca00078e0208 */
[----:B------:R0:W-:Y:S01]  /*0bf0*/  STG.E desc[UR6][R10.64], RZ ;  /* 0x000000ff0a007986 */ /* 0x0001e2000c101906 */
[----:B------:R-:W-:-:S05]  /*0c00*/  IMAD.WIDE R12, R3, 0x4, R10 ;  /* 0x00000004030c7825 */ /* 0x000fca00078e020a */
[----:B------:R0:W-:Y:S02]  /*0c10*/  STG.E desc[UR6][R12.64], RZ ;  /* 0x000000ff0c007986 */ /* 0x0001e4000c101906 */
.L_x_8:
[----:B------:R-:W-:Y:S05]  /*0c20*/  @!P1 EXIT ;  /* 0x000000000000994d */ /* 0x000fea0003800000 */
[----:B------:R-:W-:Y:S02]  /*0c30*/  ISETP.NE.AND P0, PT, R14, 0x1, PT ;  /* 0x000000010e00780c */ /* 0x000fe40003f05270 */
[----:B------:R-:W-:-:S04]  /*0c40*/  LOP3.LUT R2, R2, 0x1, RZ, 0xc0, !PT ;  /* 0x0000000102027812 */ /* 0x000fc800078ec0ff */
[----:B------:R-:W-:-:S07]  /*0c50*/  ISETP.NE.U32.AND P1, PT, R2, 0x1, PT ;  /* 0x000000010200780c */ /* 0x000fce0003f25070 */
[----:B------:R-:W-:Y:S06]  /*0c60*/  @!P0 BRA `(.L_x_9) ;  /* 0x00000000001c8947 */ /* 0x000fec0003800000 */
[----:B0-----:R-:W0:Y:S01]  /*0c70*/  LDC.64 R6, c[0x0][0x390] ;  /* 0x0000e400ff067b82 */ /* 0x001e220000000a00 */
[C---:B------:R-:W-:Y:S01]  /*0c80*/  IMAD R5, R4.reuse, R3, R0 ;  /* 0x0000000304057224 */ /* 0x040fe200078e0200 */
[----:B------:R-:W-:-:S03]  /*0c90*/  IADD3 R4, PT, PT, R4, 0x2, RZ ;  /* 0x0000000204047810 */ /* 0x000fc60007ffe0ff */
[----:B0-----:R-:W-:-:S05]  /*0ca0*/  IMAD.WIDE R6, R5, 0x4, R6 ;  /* 0x0000000405067825 */ /* 0x001fca00078e0206 */
[----:B------:R1:W-:Y:S01]  /*0cb0*/  STG.E desc[UR6][R6.64], RZ ;  /* 0x000000ff06007986 */ /* 0x0003e2000c101906 */
[----:B------:R-:W-:-:S05]  /*0cc0*/  IMAD.WIDE R8, R3, 0x4, R6 ;  /* 0x0000000403087825 */ /* 0x000fca00078e0206 */
[----:B------:R1:W-:Y:S02]  /*0cd0*/  STG.E desc[UR6][R8.64], RZ ;  /* 0x000000ff08007986 */ /* 0x0003e4000c101906 */
.L_x_9:
[----:B------:R-:W-:Y:S05]  /*0ce0*/  @P1 EXIT ;  /* 0x000000000000194d */ /* 0x000fea0003800000 */
[----:B01----:R-:W0:Y:S01]  /*0cf0*/  LDC.64 R6, c[0x0][0x390] ;  /* 0x0000e400ff067b82 */ /* 0x003e220000000a00 */
[----:B------:R-:W-:-:S04]  /*0d00*/  IMAD R3, R4, R3, R0 ;  /* 0x0000000304037224 */ /* 0x000fc800078e0200 */
[----:B0-----:R-:W-:-:S05]  /*0d10*/  IMAD.WIDE R2, R3, 0x4, R6 ;  /* 0x0000000403027825 */ /* 0x001fca00078e0206 */
[----:B------:R-:W-:Y:S01]  /*0d20*/  STG.E desc[UR6][R2.64], RZ ;  /* 0x000000ff02007986 */ /* 0x000fe2000c101906 */
[----:B------:R-:W-:Y:S05]  /*0d30*/  EXIT ;  /* 0x000000000000794d */ /* 0x000fea0003800000 */
.L_x_10:
[----:B------:R-:W-:-:S00]  /*0d40*/  BRA `(.L_x_10) ;  /* 0xfffffffc00fc7947 */ /* 0x000fc0000383ffff */
[----:B------:R-:W-:-:S00]  /*0d50*/  NOP ;  /* 0x0000000000007918 */ /* 0x000fc00000000000 */
        /* <DEDUP_REMOVED lines=10> */
.L_x_26:


//--------------------- .text._Z10matmul_rowPKfS0_Pfiii --------------------------
	.section	.text._Z10matmul_rowPKfS0_Pfiii,"ax",@progbits
	.align	128
        .global         _Z10matmul_rowPKfS0_Pfiii
        .type           _Z10matmul_rowPKfS0_Pfiii,@function
        .size           _Z10matmul_rowPKfS0_Pfiii,(.L_x_27 - _Z10matmul_rowPKfS0_Pfiii)
        .other          _Z10matmul_rowPKfS0_Pfiii,@"STO_CUDA_ENTRY STV_DEFAULT"
_Z10matmul_rowPKfS0_Pfiii:
.text._Z10matmul_rowPKfS0_Pfiii:
[----:B------:R-:W-:Y:S01]  /*0000*/  LDC R1, c[0x0][0x37c] ;  /* 0x0000df00ff017b82 */ /* 0x000fe20000000800 */
[----:B------:R-:W0:Y:S07]  /*0010*/  S2R R3, SR_TID.X ;  /* 0x0000000000037919 */ /* 0x000e2e0000002100 */
[----:B------:R-:W0:Y:S01]  /*0020*/  S2UR UR4, SR_CTAID.X ;  /* 0x00000000000479c3 */ /* 0x000e220000002500 */
[----:B------:R-:W1:Y:S07]  /*0030*/  LDCU.64 UR6, c[0x0][0x398] ;  /* 0x00007300ff0677ac */ /* 0x000e6e0008000a00 */
[----:B------:R-:W0:Y:S01]  /*0040*/  LDC R0, c[0x0][0x360] ;  /* 0x0000d800ff007b82 */ /* 0x000e220000000800 */
[----:B-1----:R-:W-:-:S06]  /*0050*/  UISETP.GE.AND UP0, UPT, UR7, 0x1, UPT ;  /* 0x000000010700788c */ /* 0x002fcc000bf06270 */
[----:B------:R-:W-:Y:S01]  /*0060*/  PLOP3.LUT P0, PT, PT, PT, UP0, 0x80, 0x8 ;  /* 0x000000000008781c */ /* 0x000fe20003f0f008 */
[----:B0-----:R-:W-:-:S05]  /*0070*/  IMAD R0, R0, UR4, R3 ;  /* 0x0000000400007c24 */ /* 0x001fca000f8e0203 */
[----:B------:R-:W-:-:S13]  /*0080*/  ISETP.GE.OR P0, PT, R0, UR6, !P0 ;  /* 0x0000000600007c0c */ /* 0x000fda000c706670 */
[----:B------:R-:W-:Y:S05]  /*0090*/  @P0 EXIT ;  /* 0x000000000000094d */ /* 0x000fea0003800000 */
[----:B------:R-:W0:Y:S01]  /*00a0*/  LDC R3, c[0x0][0x3a0] ;  /* 0x0000e800ff037b82 */ /* 0x000e220000000800 */
[----:B------:R-:W1:Y:S01]  /*00b0*/  LDCU.64 UR22, c[0x0][0x358] ;  /* 0x00006b00ff1677ac */ /* 0x000e620008000a00 */
[----:B0-----:R-:W-:-:S13]  /*00c0*/  ISETP.GE.AND P0, PT, R3, 0x1, PT ;  /* 0x000000010300780c */ /* 0x001fda0003f06270 */
[----:B-1----:R-:W-:Y:S05]  /*00d0*/  @!P0 BRA `(.L_x_11) ;  /* 0x00000008007c8947 */ /* 0x002fea0003800000 */
[C---:B------:R-:W-:Y:S01]  /*00e0*/  LOP3.LUT R12, R3.reuse, 0x7ffffff8, RZ, 0xc0, !PT ;  /* 0x7ffffff8030c7812 */ /* 0x040fe200078ec0ff */
[----:B------:R-:W-:Y:S01]  /*00f0*/  IMAD R13, R0, R3, RZ ;  /* 0x00000003000d7224 */ /* 0x000fe200078e02ff */
[C---:B------:R-:W-:Y:S01]  /*0100*/  LOP3.LUT R24, R3.reuse, 0x7, RZ, 0xc0, !PT ;  /* 0x0000000703187812 */ /* 0x040fe200078ec0ff */
[----:B------:R-:W-:Y:S01]  /*0110*/  USHF.L.U32 UR5, UR7, 0x3, URZ ;  /* 0x0000000307057899 */ /* 0x000fe200080006ff */
[----:B------:R-:W-:Y:S01]  /*0120*/  LOP3.LUT R14, R3, 0x3, RZ, 0xc0, !PT ;  /* 0x00000003030e7812 */ /* 0x000fe200078ec0ff */
[----:B------:R-:W-:Y:S01]  /*0130*/  UMOV UR4, URZ ;  /* 0x000000ff00047c82 */ /* 0x000fe20008000000 */
[----:B------:R-:W-:-:S09]  /*0140*/  IADD3 R15, PT, PT, -R12, RZ, RZ ;  /* 0x000000ff0c0f7210 */ /* 0x000fd20007ffe1ff */
.L_x_16:
[----:B------:R-:W0:Y:S01]  /*0150*/  LDC R25, c[0x0][0x3a0] ;  /* 0x0000e800ff197b82 */ /* 0x000e220000000800 */
[----:B------:R-:W-:Y:S01]  /*0160*/  HFMA2 R22, -RZ, RZ, 0, 0 ;  /* 0x00000000ff167431 */ /* 0x000fe200000001ff */
[----:B------:R-:W-:Y:S02]  /*0170*/  MOV R4, RZ ;  /* 0x000000ff00047202 */ /* 0x000fe40000000f00 */
[----:B0-----:R-:W-:-:S13]  /*0180*/  ISETP.GE.U32.AND P0, PT, R25, 0x8, PT ;  /* 0x000000081900780c */ /* 0x001fda0003f06070 */
[----:B------:R-:W-:Y:S05]  /*0190*/  @!P0 BRA `(.L_x_12) ;  /* 0x00000004002c8947 */ /* 0x000fea0003800000 */
[----:B------:R-:W0:Y:S01]  /*01a0*/  LDCU UR6, c[0x0][0x39c] ;  /* 0x00007380ff0677ac */ /* 0x000e220008000800 */
[----:B------:R-:W-:Y:S01]  /*01b0*/  IMAD.MOV.U32 R22, RZ, RZ, RZ ;  /* 0x000000ffff167224 */ /* 0x000fe200078e00ff */
[----:B------:R-:W-:Y:S01]  /*01c0*/  MOV R16, R13 ;  /* 0x0000000d00107202 */ /* 0x000fe20000000f00 */
[----:B------:R-:W1:Y:S01]  /*01d0*/  LDCU.64 UR24, c[0x0][0x388] ;  /* 0x00007100ff1877ac */ /* 0x000e620008000a00 */
[----:B------:R-:W-:Y:S01]  /*01e0*/  MOV R17, R15 ;  /* 0x0000000f00117202 */ /* 0x000fe20000000f00 */
[----:B0-----:R-:W-:Y:S02]  /*01f0*/  UIADD3 UR7, UPT, UPT, UR4, UR6, URZ ;  /* 0x0000000604077290 */ /* 0x001fe4000fffe0ff */
[----:B------:R-:W-:Y:S02]  /*0200*/  ULEA UR8, UR6, UR4, 0x1 ;  /* 0x0000000406087291 */ /* 0x000fe4000f8e08ff */
[----:B------:R-:W-:Y:S02]  /*0210*/  UIMAD UR9, UR6, 0x3, UR4 ;  /* 0x00000003060978a4 */ /* 0x000fe4000f8e0204 */
[----:B------:R-:W-:-:S02]  /*0220*/  ULEA UR10, UR6, UR4, 0x2 ;  /* 0x00000004060a7291 */ /* 0x000fc4000f8e10ff */
[----:B------:R-:W-:Y:S02]  /*0230*/  UIMAD UR11, UR6, 0x5, UR4 ;  /* 0x00000005060b78a4 */ /* 0x000fe4000f8e0204 */
[----:B------:R-:W-:Y:S02]  /*0240*/  UIMAD UR12, UR6, 0x6, UR4 ;  /* 0x00000006060c78a4 */ /* 0x000fe4000f8e0204 */
[----:B------:R-:W-:Y:S02]  /*0250*/  UIMAD UR6, UR6, 0x7, UR4 ;  /* 0x00000007060678a4 */ /* 0x000fe4000f8e0204 */
[----:B-1----:R-:W-:-:S12]  /*0260*/  UIMAD.WIDE.U32 UR14, UR4, 0x4, UR24 ;  /* 0x00000004040e78a5 */ /* 0x002fd8000f8e0018 */
.L_x_13:
[----:B------:R-:W0:Y:S01]  /*0270*/  LDC.64 R2, c[0x0][0x380] ;  /* 0x0000e000ff027b82 */ /* 0x000e220000000a00 */
[----:B------:R-:W-:Y:S01]  /*0280*/  MOV R28, UR14 ;  /* 0x0000000e001c7c02 */ /* 0x000fe20008000f00 */
[----:B------:R-:W-:-:S05]  /*0290*/  IMAD.U32 R29, RZ, RZ, UR15 ;  /* 0x0000000fff1d7e24 */ /* 0x000fca000f8e00ff */
[----:B------:R-:W2:Y:S01]  /*02a0*/  LDG.E R28, desc[UR22][R28.64] ;  /* 0x000000161c1c7981 */ /* 0x000ea2000c1e1900 */
[----:B0-----:R-:W-:-:S05]  /*02b0*/  IMAD.WIDE R2, R16, 0x4, R2 ;  /* 0x0000000410027825 */ /* 0x001fca00078e0202 */
[----:B------:R-:W2:Y:S01]  /*02c0*/  LDG.E R27, desc[UR22][R2.64] ;  /* 0x00000016021b7981 */ /* 0x000ea2000c1e1900 */
[----:B------:R-:W-:Y:S02]  /*02d0*/  UIMAD.WIDE.U32 UR16, UR7, 0x4, UR24 ;  /* 0x00000004071078a5 */ /* 0x000fe4000f8e0018 */
[----:B------:R-:W-:Y:S01]  /*02e0*/  UIMAD.WIDE.U32 UR18, UR8, 0x4, UR24 ;  /* 0x00000004081278a5 */ /* 0x000fe2000f8e0018 */
[----:B------:R-:W3:Y:S03]  /*02f0*/  LDG.E R21, desc[UR22][R2.64+0x8] ;  /* 0x0000081602157981 */ /* 0x000ee6000c1e1900 */
[----:B------:R-:W-:Y:S01]  /*0300*/  MOV R18, UR16 ;  /* 0x0000001000127c02 */ /* 0x000fe20008000f00 */
[----:B------:R-:W-:Y:S01]  /*0310*/  UIMAD.WIDE.U32 UR20, UR10, 0x4, UR24 ;  /* 0x000000040a1478a5 */ /* 0x000fe2000f8e0018 */
[----:B------:R-:W-:Y:S01]  /*0320*/  MOV R19, UR17 ;  /* 0x0000001100137c02 */ /* 0x000fe20008000f00 */
[----:B------:R-:W-:Y:S01]  /*0330*/  UIMAD.WIDE.U32 UR16, UR9, 0x4, UR24 ;  /* 0x00000004091078a5 */ /* 0x000fe2000f8e0018 */
[----:B------:R-:W-:Y:S01]  /*0340*/  MOV R10, UR18 ;  /* 0x00000012000a7c02 */ /* 0x000fe20008000f00 */
[----:B------:R-:W-:Y:S01]  /*0350*/  IMAD.U32 R11, RZ, RZ, UR19 ;  /* 0x00000013ff0b7e24 */ /* 0x000fe2000f8e00ff */
[----:B------:R-:W4:Y:S03]  /*0360*/  LDG.E R23, desc[UR22][R2.64+0xc] ;  /* 0x00000c1602177981 */ /* 0x000f26000c1e1900 */
[----:B------:R-:W-:Y:S01]  /*0370*/  MOV R8, UR16 ;  /* 0x0000001000087c02 */ /* 0x000fe20008000f00 */
[----:B------:R-:W5:Y:S01]  /*0380*/  LDG.E R18, desc[UR22][R18.64] ;  /* 0x0000001612127981 */ /* 0x000f62000c1e1900 */
[----:B------:R-:W-:Y:S01]  /*0390*/  MOV R9, UR17 ;  /* 0x0000001100097c02 */ /* 0x000fe20008000f00 */
[----:B------:R-:W-:-:S02]  /*03a0*/  UIMAD.WIDE.U32 UR16, UR11, 0x4, UR24 ;  /* 0x000000040b1078a5 */ /* 0x000fc4000f8e0018 */
[----:B------:R0:W3:Y:S04]  /*03b0*/  LDG.E R20, desc[UR22][R10.64] ;  /* 0x000000160a147981 */ /* 0x0000e8000c1e1900 */
[----:B------:R-:W4:Y:S04]  /*03c0*/  LDG.E R29, desc[UR22][R2.64+0x10] ;  /* 0x00001016021d7981 */ /* 0x000f28000c1e1900 */
[----:B------:R-:W5:Y:S01]  /*03d0*/  LDG.E R19, desc[UR22][R2.64+0x4] ;  /* 0x0000041602137981 */ /* 0x000f62000c1e1900 */
[----:B------:R-:W-:Y:S02]  /*03e0*/  MOV R6, UR16 ;  /* 0x0000001000067c02 */ /* 0x000fe40008000f00 */
[----:B------:R-:W-:Y:S01]  /*03f0*/  MOV R7, UR17 ;  /* 0x0000001100077c02 */ /* 0x000fe20008000f00 */
[----:B------:R-:W-:Y:S01]  /*0400*/  UIMAD.WIDE.U32 UR16, UR12, 0x4, UR24 ;  /* 0x000000040c1078a5 */ /* 0x000fe2000f8e0018 */
[----:B------:R-:W-:Y:S01]  /*0410*/  MOV R4, UR20 ;  /* 0x0000001400047c02 */ /* 0x000fe20008000f00 */
[----:B------:R-:W-:Y:S01]  /*0420*/  IMAD.U32 R5, RZ, RZ, UR21 ;  /* 0x00000015ff057e24 */ /* 0x000fe2000f8e00ff */
[----:B------:R1:W4:Y:S03]  /*0430*/  LDG.E R26, desc[UR22][R8.64] ;  /* 0x00000016081a7981 */ /* 0x000326000c1e1900 */
[----:B0-----:R-:W-:Y:S01]  /*0440*/  MOV R10, UR16 ;  /* 0x00000010000a7c02 */ /* 0x001fe20008000f00 */
[----:B------:R-:W-:Y:S01]  /*0450*/  IMAD.U32 R11, RZ, RZ, UR17 ;  /* 0x00000011ff0b7e24 */ /* 0x000fe2000f8e00ff */
[----:B------:R-:W4:Y:S01]  /*0460*/  LDG.E R4, desc[UR22][R4.64] ;  /* 0x0000001604047981 */ /* 0x000f22000c1e1900 */
[----:B------:R-:W-:-:S03]  /*0470*/  UIMAD.WIDE.U32 UR16, UR6, 0x4, UR24 ;  /* 0x00000004061078a5 */ /* 0x000fc6000f8e0018 */
[----:B------:R-:W4:Y:S03]  /*0480*/  LDG.E R6, desc[UR22][R6.64] ;  /* 0x0000001606067981 */ /* 0x000f26000c1e1900 */
[----:B-1----:R-:W-:Y:S01]  /*0490*/  MOV R8, UR16 ;  /* 0x0000001000087c02 */ /* 0x002fe20008000f00 */
[----:B------:R-:W4:Y:S01]  /*04a0*/  LDG.E R11, desc[UR22][R10.64] ;  /* 0x000000160a0b7981 */ /* 0x000f22000c1e1900 */
[----:B------:R-:W-:-:S03]  /*04b0*/  MOV R9, UR17 ;  /* 0x0000001100097c02 */ /* 0x000fc60008000f00 */
[----:B------:R-:W4:Y:S04]  /*04c0*/  LDG.E R5, desc[UR22][R2.64+0x1c] ;  /* 0x00001c1602057981 */ /* 0x000f28000c1e1900 */
[----:B------:R-:W4:Y:S01]  /*04d0*/  LDG.E R8, desc[UR22][R8.64] ;  /* 0x0000001608087981 */ /* 0x000f22000c1e1900 */
[----:B--2---:R-:W-:-:S03]  /*04e0*/  FFMA R28, R27, R28, R22 ;  /* 0x0000001c1b1c7223 */ /* 0x004fc60000000016 */
[----:B------:R-:W2:Y:S04]  /*04f0*/  LDG.E R27, desc[UR22][R2.64+0x14] ;  /* 0x00001416021b7981 */ /* 0x000ea8000c1e1900 */
[----:B------:R-:W2:Y:S01]  /*0500*/  LDG.E R22, desc[UR22][R2.64+0x18] ;  /* 0x0000181602167981 */ /* 0x000ea2000c1e1900 */
[----:B------:R-:W-:-:S04]  /*0510*/  IADD3 R17, PT, PT, R17, 0x8, RZ ;  /* 0x0000000811117810 */ /* 0x000fc80007ffe0ff */
[----:B------:R-:W-:Y:S01]  /*0520*/  ISETP.NE.AND P0, PT, R17, RZ, PT ;  /* 0x000000ff1100720c */ /* 0x000fe20003f05270 */
[----:B-----5:R-:W-:-:S04]  /*0530*/  FFMA R18, R19, R18, R28 ;  /* 0x0000001213127223 */ /* 0x020fc8000000001c */
[----:B---3--:R-:W-:-:S04]  /*0540*/  FFMA R18, R21, R20, R18 ;  /* 0x0000001415127223 */ /* 0x008fc80000000012 */
[----:B----4-:R-:W-:-:S04]  /*0550*/  FFMA R18, R23, R26, R18 ;  /* 0x0000001a17127223 */ /* 0x010fc80000000012 */
[----:B------:R-:W-:Y:S01]  /*0560*/  FFMA R4, R29, R4, R18 ;  /* 0x000000041d047223 */ /* 0x000fe20000000012 */
[----:B------:R-:W-:Y:S02]  /*0570*/  UIADD3 UR7, UPT, UPT, UR5, UR7, URZ ;  /* 0x0000000705077290 */ /* 0x000fe4000fffe0ff */
[----:B------:R-:W-:Y:S02]  /*0580*/  UIADD3 UR8, UPT, UPT, UR5, UR8, URZ ;  /* 0x0000000805087290 */ /* 0x000fe4000fffe0ff */
[----:B------:R-:W-:Y:S02]  /*0590*/  UIADD3 UR9, UPT, UPT, UR5, UR9, URZ ;  /* 0x0000000905097290 */ /* 0x000fe4000fffe0ff */
[----:B------:R-:W-:Y:S02]  /*05a0*/  UIADD3 UR10, UPT, UPT, UR5, UR10, URZ ;  /* 0x0000000a050a7290 */ /* 0x000fe4000fffe0ff */
[----:B------:R-:W-:Y:S02]  /*05b0*/  UIADD3 UR11, UPT, UPT, UR5, UR11, URZ ;  /* 0x0000000b050b7290 */ /* 0x000fe4000fffe0ff */
[----:B------:R-:W-:-:S02]  /*05c0*/  UIADD3 UR12, UPT, UPT, UR5, UR12, URZ ;  /* 0x0000000c050c7290 */ /* 0x000fc4000fffe0ff */
[----:B------:R-:W-:Y:S02]  /*05d0*/  UIADD3 UR6, UPT, UPT, UR5, UR6, URZ ;  /* 0x0000000605067290 */ /* 0x000fe4000fffe0ff */
[----:B------:R-:W-:Y:S01]  /*05e0*/  UIMAD.WIDE.U32 UR14, UR5, 0x4, UR14 ;  /* 0x00000004050e78a5 */ /* 0x000fe2000f8e000e */
[----:B------:R-:W-:Y:S02]  /*05f0*/  VIADD R16, R16, 0x8 ;  /* 0x0000000810107836 */ /* 0x000fe40000000000 */
[----:B--2---:R-:W-:-:S04]  /*0600*/  FFMA R27, R27, R6, R4 ;  /* 0x000000061b1b7223 */ /* 0x004fc80000000004 */
[----:B------:R-:W-:-:S04]  /*0610*/  FFMA R22, R22, R11, R27 ;  /* 0x0000000b16167223 */ /* 0x000fc8000000001b */
[----:B------:R-:W-:Y:S01]  /*0620*/  FFMA R22, R5, R8, R22 ;  /* 0x0000000805167223 */ /* 0x000fe20000000016 */
[----:B------:R-:W-:Y:S06]  /*0630*/  @P0 BRA `(.L_x_13) ;  /* 0xfffffffc000c0947 */ /* 0x000fec000383ffff */
[----:B------:R-:W-:-:S07]  /*0640*/  MOV R4, R12 ;  /* 0x0000000c00047202 */ /* 0x000fce0000000f00 */
.L_x_12:
[----:B------:R-:W-:-:S13]  /*0650*/  ISETP.NE.AND P0, PT, R24, RZ, PT ;  /* 0x000000ff1800720c */ /* 0x000fda0003f05270 */
[----:B------:R-:W-:Y:S05]  /*0660*/  @!P0 BRA `(.L_x_14) ;  /* 0x0000000000ec8947 */ /* 0x000fea0003800000 */
[----:B------:R-:W-:Y:S02]  /*0670*/  IADD3 R2, PT, PT, R24, -0x1, RZ ;  /* 0xffffffff18027810 */ /* 0x000fe40007ffe0ff */
[----:B------:R-:W-:Y:S02]  /*0680*/  ISETP.NE.AND P1, PT, R14, RZ, PT ;  /* 0x000000ff0e00720c */ /* 0x000fe40003f25270 */
[----:B------:R-:W-:-:S13]  /*0690*/  ISETP.GE.U32.AND P0, PT, R2, 0x3, PT ;  /* 0x000000030200780c */ /* 0x000fda0003f06070 */
[----:B------:R-:W-:Y:S05]  /*06a0*/  @!P0 BRA `(.L_x_15) ;  /* 0x0000000000688947 */ /* 0x000fea0003800000 */
[----:B------:R-:W0:Y:S01]  /*06b0*/  LDC R18, c[0x0][0x39c] ;  /* 0x0000e700ff127b82 */ /* 0x000e220000000800 */
[----:B------:R-:W-:-:S07]  /*06c0*/  IADD3 R5, PT, PT, R13, R4, RZ ;  /* 0x000000040d057210 */ /* 0x000fce0007ffe0ff */
[----:B------:R-:W1:Y:S08]  /*06d0*/  LDC.64 R2, c[0x0][0x388] ;  /* 0x0000e200ff027b82 */ /* 0x000e700000000a00 */
[----:B------:R-:W2:Y:S01]  /*06e0*/  LDC.64 R6, c[0x0][0x380] ;  /* 0x0000e000ff067b82 */ /* 0x000ea20000000a00 */
[----:B0-----:R-:W-:-:S04]  /*06f0*/  IMAD R17, R4, R18, UR4 ;  /* 0x0000000404117e24 */ /* 0x001fc8000f8e0212 */
[C---:B------:R-:W-:Y:S02]  /*0700*/  IMAD.IADD R9, R17.reuse, 0x1, R18 ;  /* 0x0000000111097824 */ /* 0x040fe400078e0212 */
[----:B-1----:R-:W-:-:S03]  /*0710*/  IMAD.WIDE.U32 R16, R17, 0x4, R2 ;  /* 0x0000000411107825 */ /* 0x002fc600078e0002 */
[CC--:B------:R-:W-:Y:S01]  /*0720*/  IADD3 R19, PT, PT, R9.reuse, R18.reuse, RZ ;  /* 0x0000001209137210 */ /* 0x0c0fe20007ffe0ff */
[----:B------:R-:W-:Y:S02]  /*0730*/  IMAD.WIDE.U32 R8, R9, 0x4, R2 ;  /* 0x0000000409087825 */ /* 0x000fe400078e0002 */
[----:B------:R-:W3:Y:S02]  /*0740*/  LDG.E R17, desc[UR22][R16.64] ;  /* 0x0000001610117981 */ /* 0x000ee4000c1e1900 */
[----:B--2---:R-:W-:Y:S02]  /*0750*/  IMAD.WIDE R6, R5, 0x4, R6 ;  /* 0x0000000405067825 */ /* 0x004fe400078e0206 */
[----:B------:R-:W2:Y:S02]  /*0760*/  LDG.E R8, desc[UR22][R8.64] ;  /* 0x0000001608087981 */ /* 0x000ea4000c1e1900 */
[C-C-:B------:R-:W-:Y:S01]  /*0770*/  IMAD.WIDE.U32 R10, R19.reuse, 0x4, R2.reuse ;  /* 0x00000004130a7825 */ /* 0x140fe200078e0002 */
[----:B------:R-:W-:Y:S01]  /*0780*/  IADD3 R19, PT, PT, R19, R18, RZ ;  /* 0x0000001213137210 */ /* 0x000fe20007ffe0ff */
[----:B------:R-:W3:Y:S04]  /*0790*/  LDG.E R5, desc[UR22][R6.64] ;  /* 0x0000001606057981 */ /* 0x000ee8000c1e1900 */
[----:B------:R-:W2:Y:S01]  /*07a0*/  LDG.E R18, desc[UR22][R6.64+0x4] ;  /* 0x0000041606127981 */ /* 0x000ea2000c1e1900 */
[----:B------:R-:W-:-:S03]  /*07b0*/  IMAD.WIDE.U32 R2, R19, 0x4, R2 ;  /* 0x0000000413027825 */ /* 0x000fc600078e0002 */
[----:B------:R-:W4:Y:S04]  /*07c0*/  LDG.E R10, desc[UR22][R10.64] ;  /* 0x000000160a0a7981 */ /* 0x000f28000c1e1900 */
[----:B------:R-:W4:Y:S04]  /*07d0*/  LDG.E R20, desc[UR22][R6.64+0x8] ;  /* 0x0000081606147981 */ /* 0x000f28000c1e1900 */
[----:B------:R-:W5:Y:S04]  /*07e0*/  LDG.E R26, desc[UR22][R6.64+0xc] ;  /* 0x00000c16061a7981 */ /* 0x000f68000c1e1900 */
[----:B------:R-:W5:Y:S01]  /*07f0*/  LDG.E R2, desc[UR22][R2.64] ;  /* 0x0000001602027981 */ /* 0x000f62000c1e1900 */
[----:B------:R-:W-:Y:S01]  /*0800*/  IADD3 R4, PT, PT, R4, 0x4, RZ ;  /* 0x0000000404047810 */ /* 0x000fe20007ffe0ff */
[----:B---3--:R-:W-:-:S04]  /*0810*/  FFMA R5, R5, R17, R22 ;  /* 0x0000001105057223 */ /* 0x008fc80000000016 */
[----:B--2---:R-:W-:-:S04]  /*0820*/  FFMA R5, R18, R8, R5 ;  /* 0x0000000812057223 */ /* 0x004fc80000000005 */
[----:B----4-:R-:W-:-:S04]  /*0830*/  FFMA R5, R20, R10, R5 ;  /* 0x0000000a14057223 */ /* 0x010fc80000000005 */
[----:B-----5:R-:W-:-:S07]  /*0840*/  FFMA R22, R26, R2, R5 ;  /* 0x000000021a167223 */ /* 0x020fce0000000005 */
.L_x_15:
[----:B------:R-:W-:Y:S05]  /*0850*/  @!P1 BRA `(.L_x_14) ;  /* 0x0000000000709947 */ /* 0x000fea0003800000 */
[----:B------:R-:W-:Y:S01]  /*0860*/  ISETP.NE.AND P0, PT, R14, 0x1, PT ;  /* 0x000000010e00780c */ /* 0x000fe20003f05270 */
[----:B------:R-:W0:Y:S01]  /*0870*/  LDC.64 R16, c[0x0][0x388] ;  /* 0x0000e200ff107b82 */ /* 0x000e220000000a00 */
[----:B------:R-:W-:-:S07]  /*0880*/  LOP3.LUT P1, RZ, R25, 0x1, RZ, 0xc0, !PT ;  /* 0x0000000119ff7812 */ /* 0x000fce000782c0ff */
[----:B------:R-:W1:Y:S04]  /*0890*/  LDC.64 R10, c[0x0][0x380] ;  /* 0x0000e000ff0a7b82 */ /* 0x000e680000000a00 */
[----:B------:R-:W-:-:S04]  /*08a0*/  @P0 IADD3 R5, PT, PT, R13, R4, RZ ;  /* 0x000000040d050210 */ /* 0x000fc80007ffe0ff */
[----:B------:R-:W2:Y:S08]  /*08b0*/  @P0 LDC R9, c[0x0][0x39c] ;  /* 0x0000e700ff090b82 */ /* 0x000eb00000000800 */
[----:B------:R-:W3:Y:S08]  /*08c0*/  @P1 LDC R21, c[0x0][0x39c] ;  /* 0x0000e700ff151b82 */ /* 0x000ef00000000800 */
[----:B------:R-:W4:Y:S01]  /*08d0*/  LDC.64 R2, c[0x0][0x380] ;  /* 0x0000e000ff027b82 */ /* 0x000f220000000a00 */
[----:B-1----:R-:W-:-:S07]  /*08e0*/  @P0 IMAD.WIDE R10, R5, 0x4, R10 ;  /* 0x00000004050a0825 */ /* 0x002fce00078e020a */
[----:B------:R-:W1:Y:S01]  /*08f0*/  LDC.64 R6, c[0x0][0x388] ;  /* 0x0000e200ff067b82 */ /* 0x000e620000000a00 */
[C---:B--2---:R-:W-:Y:S01]  /*0900*/  @P0 IMAD R8, R4.reuse, R9, UR4 ;  /* 0x0000000404080e24 */ /* 0x044fe2000f8e0209 */
[----:B------:R-:W-:-:S03]  /*0910*/  @P0 IADD3 R4, PT, PT, R4, 0x2, RZ ;  /* 0x0000000204040810 */ /* 0x000fc60007ffe0ff */
[C---:B------:R-:W-:Y:S01]  /*0920*/  @P0 IMAD.IADD R19, R8.reuse, 0x1, R9 ;  /* 0x0000000108130824 */ /* 0x040fe200078e0209 */
[----:B------:R-:W-:Y:S01]  /*0930*/  @P1 IADD3 R5, PT, PT, R13, R4, RZ ;  /* 0x000000040d051210 */ /* 0x000fe20007ffe0ff */
[----:B0-----:R-:W-:-:S04]  /*0940*/  @P0 IMAD.WIDE.U32 R8, R8, 0x4, R16 ;  /* 0x0000000408080825 */ /* 0x001fc800078e0010 */
[----:B------:R-:W-:Y:S02]  /*0950*/  @P0 IMAD.WIDE.U32 R16, R19, 0x4, R16 ;  /* 0x0000000413100825 */ /* 0x000fe400078e0010 */
[----:B------:R-:W2:Y:S02]  /*0960*/  @P0 LDG.E R8, desc[UR22][R8.64] ;  /* 0x0000001608080981 */ /* 0x000ea4000c1e1900 */
[----:B---3--:R-:W-:Y:S02]  /*0970*/  @P1 IMAD R19, R4, R21, UR4 ;  /* 0x0000000404131e24 */ /* 0x008fe4000f8e0215 */
[----:B------:R-:W2:Y:S01]  /*0980*/  @P0 LDG.E R21, desc[UR22][R10.64] ;  /* 0x000000160a150981 */ /* 0x000ea2000c1e1900 */
[----:B----4-:R-:W-:-:S03]  /*0990*/  @P1 IMAD.WIDE R2, R5, 0x4, R2 ;  /* 0x0000000405021825 */ /* 0x010fc600078e0202 */
[----:B------:R-:W3:Y:S01]  /*09a0*/  @P0 LDG.E R16, desc[UR22][R16.64] ;  /* 0x0000001610100981 */ /* 0x000ee2000c1e1900 */
[----:B-1----:R-:W-:-:S03]  /*09b0*/  @P1 IMAD.WIDE.U32 R6, R19, 0x4, R6 ;  /* 0x0000000413061825 */ /* 0x002fc600078e0006 */
[----:B------:R-:W3:Y:S04]  /*09c0*/  @P0 LDG.E R4, desc[UR22][R10.64+0x4] ;  /* 0x000004160a040981 */ /* 0x000ee8000c1e1900 */
[----:B------:R-:W4:Y:S04]  /*09d0*/  @P1 LDG.E R3, desc[UR22][R2.64] ;  /* 0x0000001602031981 */ /* 0x000f28000c1e1900 */
[----:B------:R-:W4:Y:S01]  /*09e0*/  @P1 LDG.E R6, desc[UR22][R6.64] ;  /* 0x0000001606061981 */ /* 0x000f22000c1e1900 */
[----:B--2---:R-:W-:-:S04]  /*09f0*/  @P0 FFMA R21, R21, R8, R22 ;  /* 0x0000000815150223 */ /* 0x004fc80000000016 */
[----:B---3--:R-:W-:-:S04]  /*0a00*/  @P0 FFMA R22, R4, R16, R21 ;  /* 0x0000001004160223 */ /* 0x008fc80000000015 */
[----:B----4-:R-:W-:-:S07]  /*0a10*/  @P1 FFMA R22, R3, R6, R22 ;  /* 0x0000000603161223 */ /* 0x010fce0000000016 */
.L_x_14:
[----:B------:R-:W0:Y:S01]  /*0a20*/  LDCU UR6, c[0x0][0x39c] ;  /* 0x00007380ff0677ac */ /* 0x000e220008000800 */
[----:B------:R-:W1:Y:S01]  /*0a30*/  LDC.64 R2, c[0x0][0x390] ;  /* 0x0000e400ff027b82 */ /* 0x000e620000000a00 */
[----:B0-----:R-:W-:-:S05]  /*0a40*/  MOV R5, UR6 ;  /* 0x0000000600057c02 */ /* 0x001fca0008000f00 */
[----:B------:R-:W-:Y:S01]  /*0a50*/  IMAD R5, R0, R5, UR4 ;  /* 0x0000000400057e24 */ /* 0x000fe2000f8e0205 */
[----:B------:R-:W-:-:S03]  /*0a60*/  UIADD3 UR4, UPT, UPT, UR4, 0x1, URZ ;  /* 0x0000000104047890 */ /* 0x000fc6000fffe0ff */
[----:B-1----:R-:W-:Y:S01]  /*0a70*/  IMAD.WIDE R2, R5, 0x4, R2 ;  /* 0x0000000405027825 */ /* 0x002fe200078e0202 */
[----:B------:R-:W-:-:S04]  /*0a80*/  UISETP.NE.AND UP0, UPT, UR4, UR6, UPT ;  /* 0x000000060400728c */ /* 0x000fc8000bf05270 */
[----:B------:R0:W-:Y:S02]  /*0a90*/  STG.E desc[UR22][R2.64], R22 ;  /* 0x0000001602007986 */ /* 0x0001e4000c101916 */
[----:B------:R-:W-:-:S13]  /*0aa0*/  PLOP3.LUT P0, PT, PT, PT, UP0, 0x80, 0x8 ;  /* 0x000000000008781c */ /* 0x000fda0003f0f008 */
[----:B0-----:R-:W-:Y:S05]  /*0ab0*/  @!P0 EXIT ;  /* 0x000000000000894d */ /* 0x001fea0003800000 */
[----:B------:R-:W-:Y:S05]  /*0ac0*/  BRA `(.L_x_16) ;  /* 0xfffffff400a07947 */ /* 0x000fea000383ffff */
.L_x_11:
[----:B------:R-:W-:Y:S02]  /*0ad0*/  UISETP.GE.U32.AND UP0, UPT, UR7, 0x8, UPT ;  /* 0x000000080700788c */ /* 0x000fe4000bf06070 */
[----:B------:R-:W-:Y:S01]  /*0ae0*/  ULOP3.LUT UR6, UR7, 0x7, URZ, 0xc0, !UPT ;  /* 0x0000000707067892 */ /* 0x000fe2000f8ec0ff */
[----:B------:R-:W-:-:S06]  /*0af0*/  UMOV UR4, URZ ;  /* 0x000000ff00047c82 */ /* 0x000fcc0008000000 */
[----:B------:R-:W-:Y:S05]  /*0b00*/  BRA.U !UP0, `(.L_x_17) ;  /* 0x0000000108447547 */ /* 0x000fea000b800000 */
[----:B------:R-:W0:Y:S01]  /*0b10*/  LDC.64 R4, c[0x0][0x390] ;  /* 0x0000e400ff047b82 */ /* 0x000e220000000a00 */
[----:B------:R-:W-:Y:S01]  /*0b20*/  ULOP3.LUT UR4, UR7, 0x7ffffff8, URZ, 0xc0, !UPT ;  /* 0x7ffffff807047892 */ /* 0x000fe2000f8ec0ff */
[----:B------:R-:W-:-:S11]  /*0b30*/  UMOV UR5, URZ ;  /* 0x000000ff00057c82 */ /* 0x000fd60008000000 */
.L_x_18:
[----:B-1----:R-:W-:Y:S01]  /*0b40*/  MOV R3, UR5 ;  /* 0x0000000500037c02 */ /* 0x002fe20008000f00 */
[----:B------:R-:W-:-:S04]  /*0b50*/  UIADD3 UR5, UPT, UPT, UR5, 0x8, URZ ;  /* 0x0000000805057890 */ /* 0x000fc8000fffe0ff */
[----:B------:R-:W-:Y:S01]  /*0b60*/  IMAD R3, R0, UR7, R3 ;  /* 0x0000000700037c24 */ /* 0x000fe2000f8e0203 */
[----:B------:R-:W-:-:S03]  /*0b70*/  UISETP.NE.AND UP0, UPT, UR5, UR4, UPT ;  /* 0x000000040500728c */ /* 0x000fc6000bf05270 */
[----:B0-----:R-:W-:-:S05]  /*0b80*/  IMAD.WIDE R2, R3, 0x4, R4 ;  /* 0x0000000403027825 */ /* 0x001fca00078e0204 */
[----:B------:R1:W-:Y:S04]  /*0b90*/  STG.E desc[UR22][R2.64], RZ ;  /* 0x000000ff02007986 */ /* 0x0003e8000c101916 */
[----:B------:R1:W-:Y:S04]  /*0ba0*/  STG.E desc[UR22][R2.64+0x4], RZ ;  /* 0x000004ff02007986 */ /* 0x0003e8000c101916 */
[----:B------:R1:W-:Y:S04]  /*0bb0*/  STG.E desc[UR22][R2.64+0x8], RZ ;  /* 0x000008ff02007986 */ /* 0x0003e8000c101916 */
[----:B------:R1:W-:Y:S04]  /*0bc0*/  STG.E desc[UR22][R2.64+0xc], RZ ;  /* 0x00000cff02007986 */ /* 0x0003e8000c101916 */
[----:B------:R1:W-:Y:S04]  /*0bd0*/  STG.E desc[UR22][R2.64+0x10], RZ ;  /* 0x000010ff02007986 */ /* 0x0003e8000c101916 */
[----:B------:R1:W-:Y:S04]  /*0be0*/  STG.E desc[UR22][R2.64+0x14], RZ ;  /* 0x000014ff02007986 */ /* 0x0003e8000c101916 */
[----:B------:R1:W-:Y:S04]  /*0bf0*/  STG.E desc[UR22][R2.64+0x18], RZ ;  /* 0x000018ff02007986 */ /* 0x0003e8000c101916 */
[----:B------:R1:W-:Y:S01]  /*0c00*/  STG.E desc[UR22][R2.64+0x1c], RZ ;  /* 0x00001cff02007986 */ /* 0x0003e2000c101916 */
[----:B------:R-:W-:Y:S05]  /*0c10*/  BRA.U UP0, `(.L_x_18) ;  /* 0xfffffffd00c87547 */ /* 0x000fea000b83ffff */
.L_x_17:
[----:B------:R-:W-:-:S13]  /*0c20*/  ISETP.NE.AND P0, PT, RZ, UR6, PT ;  /* 0x00000006ff007c0c */ /* 0x000fda000bf05270 */
[----:B------:R-:W-:Y:S05]  /*0c30*/  @!P0 EXIT ;  /* 0x000000000000894d */ /* 0x000fea0003800000 */
[----:B------:R-:W-:Y:S02]  /*0c40*/  UISETP.GE.U32.AND UP0, UPT, UR6, 0x4, UPT ;  /* 0x000000040600788c */ /* 0x000fe4000bf06070 */
[----:B------:R-:W-:-:S07]  /*0c50*/  ULOP3.LUT UR5, UR7, 0x3, URZ, 0xc0, !UPT ;  /* 0x0000000307057892 */ /* 0x000fce000f8ec0ff */
[----:B------:R-:W-:Y:S05]  /*0c60*/  BRA.U !UP0, `(.L_x_19) ;  /* 0x0000000108247547 */ /* 0x000fea000b800000 */
[----:B-1----:R-:W0:Y:S01]  /*0c70*/  LDC.64 R2, c[0x0][0x390] ;  /* 0x0000e400ff027b82 */ /* 0x002e220000000a00 */
[----:B------:R-:W-:Y:S01]  /*0c80*/  IMAD.U32 R5, RZ, RZ, UR4 ;  /* 0x00000004ff057e24 */ /* 0x000fe2000f8e00ff */
[----:B------:R-:W-:-:S03]  /*0c90*/  UIADD3 UR4, UPT, UPT, UR4, 0x4, URZ ;  /* 0x0000000404047890 */ /* 0x000fc6000fffe0ff */
[----:B------:R-:W-:-:S04]  /*0ca0*/  IMAD R5, R0, UR7, R5 ;  /* 0x0000000700057c24 */ /* 0x000fc8000f8e0205 */
[----:B0-----:R-:W-:-:S05]  /*0cb0*/  IMAD.WIDE R2, R5, 0x4, R2 ;  /* 0x0000000405027825 */ /* 0x001fca00078e0202 */
[----:B------:R0:W-:Y:S04]  /*0cc0*/  STG.E desc[UR22][R2.64], RZ ;  /* 0x000000ff02007986 */ /* 0x0001e8000c101916 */
[----:B------:R0:W-:Y:S04]  /*0cd0*/  STG.E desc[UR22][R2.64+0x4], RZ ;  /* 0x000004ff02007986 */ /* 0x0001e8000c101916 */
[----:B------:R0:W-:Y:S04]  /*0ce0*/  STG.E desc[UR22][R2.64+0x8], RZ ;  /* 0x000008ff02007986 */ /* 0x0001e8000c101916 */
[----:B------:R0:W-:Y:S02]  /*0cf0*/  STG.E desc[UR22][R2.64+0xc], RZ ;  /* 0x00000cff02007986 */ /* 0x0001e4000c101916 */
.L_x_19:
[----:B------:R-:W-:-:S13]  /*0d00*/  ISETP.NE.AND P0, PT, RZ, UR5, PT ;  /* 0x00000005ff007c0c */ /* 0x000fda000bf05270 */
[----:B------:R-:W-:Y:S05]  /*0d10*/  @!P0 EXIT ;  /* 0x000000000000894d */ /* 0x000fea0003800000 */
[----:B------:R-:W-:Y:S01]  /*0d20*/  UISETP.NE.AND UP0, UPT, UR5, 0x1, UPT ;  /* 0x000000010500788c */ /* 0x000fe2000bf05270 */
[----:B------:R-:W-:Y:S01]  /*0d30*/  MOV R5, UR4 ;  /* 0x0000000400057c02 */ /* 0x000fe20008000f00 */
[----:B------:R-:W-:-:S04]  /*0d40*/  ULOP3.LUT UR5, UR7, 0x1, URZ, 0xc0, !UPT ;  /* 0x0000000107057892 */ /* 0x000fc8000f8ec0ff */
[----:B------:R-:W-:Y:S01]  /*0d50*/  PLOP3.LUT P0, PT, PT, PT, UP0, 0x80, 0x8 ;  /* 0x000000000008781c */ /* 0x000fe20003f0f008 */
[----:B------:R-:W-:-:S04]  /*0d60*/  UISETP.NE.U32.AND UP1, UPT, UR5, 0x1, UPT ;  /* 0x000000010500788c */ /* 0x000fc8000bf25070 */
[----:B------:R-:W0:Y:S02]  /*0d70*/  @UP0 LDCU.64 UR8, c[0x0][0x390] ;  /* 0x00007200ff0807ac */ /* 0x000e240008000a00 */
[----:B------:R-:W-:Y:S01]  /*0d80*/  PLOP3.LUT P1, PT, PT, PT, UP1, 0x80, 0x8 ;  /* 0x000000000008781c */ /* 0x000fe20003f2f018 */
[----:B------:R-:W-:-:S05]  /*0d90*/  @UP0 UIADD3 UR4, UPT, UPT, UR4, 0x2, URZ ;  /* 0x0000000204040890 */ /* 0x000fca000fffe0ff */
[----:B------:R-:W-:Y:S01]  /*0da0*/  @P0 IMAD R5, R0, UR7, R5 ;  /* 0x0000000700050c24 */ /* 0x000fe2000f8e0205 */
[----:B01----:R-:W-:Y:S02]  /*0db0*/  MOV R2, UR8 ;  /* 0x0000000800027c02 */ /* 0x003fe40008000f00 */
[----:B------:R-:W-:-:S03]  /*0dc0*/  MOV R3, UR9 ;  /* 0x0000000900037c02 */ /* 0x000fc60008000f00 */
[----:B------:R-:W-:-:S05]  /*0dd0*/  @P0 IMAD.WIDE R2, R5, 0x4, R2 ;  /* 0x0000000405020825 */ /* 0x000fca00078e0202 */
[----:B------:R0:W-:Y:S04]  /*0de0*/  @P0 STG.E desc[UR22][R2.64], RZ ;  /* 0x000000ff02000986 */ /* 0x0001e8000c101916 */
[----:B------:R0:W-:Y:S01]  /*0df0*/  @P0 STG.E desc[UR22][R2.64+0x4], RZ ;  /* 0x000004ff02000986 */ /* 0x0001e2000c101916 */
[----:B------:R-:W-:Y:S05]  /*0e00*/  @P1 EXIT ;  /* 0x000000000000194d */ /* 0x000fea0003800000 */
[----:B0-----:R-:W0:Y:S01]  /*0e10*/  LDC.64 R2, c[0x0][0x390] ;  /* 0x0000e400ff027b82 */ /* 0x001e220000000a00 */
[----:B------:R-:W-:-:S05]  /*0e20*/  MOV R5, UR4 ;  /* 0x0000000400057c02 */ /* 0x000fca0008000f00 */
[----:B------:R-:W-:-:S04]  /*0e30*/  IMAD R5, R0, UR7, R5 ;  /* 0x0000000700057c24 */ /* 0x000fc8000f8e0205 */
[----:B0-----:R-:W-:-:S05]  /*0e40*/  IMAD.WIDE R2, R5, 0x4, R2 ;  /* 0x0000000405027825 */ /* 0x001fca00078e0202 */
[----:B------:R-:W-:Y:S01]  /*0e50*/  STG.E desc[UR22][R2.64], RZ ;  /* 0x000000ff02007986 */ /* 0x000fe2000c101916 */
[----:B------:R-:W-:Y:S05]  /*0e60*/  EXIT ;  /* 0x000000000000794d */ /* 0x000fea0003800000 */
.L_x_20:
        /* <DEDUP_REMOVED lines=9> */
.L_x_27:


//--------------------- .text._Z6matmulPKfS0_Pfiii --------------------------
	.section	.text._Z6matmulPKfS0_Pfiii,"ax",@progbits
	.align	128
        .global         _Z6matmulPKfS0_Pfiii
        .type           _Z6matmulPKfS0_Pfiii,@function
        .size           _Z6matmulPKfS0_Pfiii,(.L_x_28 - _Z6matmulPKfS0_Pfiii)
        .other          _Z6matmulPKfS0_Pfiii,@"STO_CUDA_ENTRY STV_DEFAULT"
_Z6matmulPKfS0_Pfiii:
.text._Z6matmulPKfS0_Pfiii:
[----:B------:R-:W-:Y:S01]  /*0000*/  LDC R1, c[0x0][0x37c] ;  /* 0x0000df00ff017b82 */ /* 0x000fe20000000800 */
[----:B------:R-:W0:Y:S07]  /*0010*/  S2R R5, SR_TID.X ;  /* 0x0000000000057919 */ /* 0x000e2e0000002100 */
[----:B------:R-:W1:Y:S01]  /*0020*/  LDC R19, c[0x0][0x364] ;  /* 0x0000d900ff137b82 */ /* 0x000e620000000800 */
[----:B------:R-:W1:Y:S07]  /*0030*/  S2R R4, SR_TID.Y ;  /* 0x0000000000047919 */ /* 0x000e6e0000002200 */
[----:B------:R-:W0:Y:S08]  /*0040*/  S2UR UR5, SR_CTAID.X ;  /* 0x00000000000579c3 */ /* 0x000e300000002500 */
[----:B------:R-:W0:Y:S08]  /*0050*/  LDC R0, c[0x0][0x360] ;  /* 0x0000d800ff007b82 */ /* 0x000e300000000800 */
[----:B------:R-:W1:Y:S08]  /*0060*/  S2UR UR4, SR_CTAID.Y ;  /* 0x00000000000479c3 */ /* 0x000e700000002600 */
[----:B------:R-:W2:Y:S01]  /*0070*/  LDC.64 R2, c[0x0][0x398] ;  /* 0x0000e600ff027b82 */ /* 0x000ea20000000a00 */
[----:B0-----:R-:W-:-:S02]  /*0080*/  IMAD R0, R0, UR5, R5 ;  /* 0x0000000500007c24 */ /* 0x001fc4000f8e0205 */
[----:B-1----:R-:W-:-:S03]  /*0090*/  IMAD R19, R19, UR4, R4 ;  /* 0x0000000413137c24 */ /* 0x002fc6000f8e0204 */
[----:B--2---:R-:W-:-:S04]  /*00a0*/  ISETP.GE.AND P0, PT, R0, R3, PT ;  /* 0x000000030000720c */ /* 0x004fc80003f06270 */
[----:B------:R-:W-:-:S13]  /*00b0*/  ISETP.GE.OR P0, PT, R19, R2, P0 ;  /* 0x000000021300720c */ /* 0x000fda0000706670 */
[----:B------:R-:W-:Y:S05]  /*00c0*/  @P0 EXIT ;  /* 0x000000000000094d */ /* 0x000fea0003800000 */
[----:B------:R-:W0:Y:S01]  /*00d0*/  LDC R2, c[0x0][0x3a0] ;  /* 0x0000e800ff027b82 */ /* 0x000e220000000800 */
[----:B------:R-:W1:Y:S01]  /*00e0*/  LDCU.64 UR4, c[0x0][0x358] ;  /* 0x00006b00ff0477ac */ /* 0x000e620008000a00 */
[----:B------:R-:W-:Y:S01]  /*00f0*/  HFMA2 R24, -RZ, RZ, 0, 0 ;  /* 0x00000000ff187431 */ /* 0x000fe200000001ff */
[----:B0-----:R-:W-:-:S13]  /*0100*/  ISETP.GE.AND P0, PT, R2, 0x1, PT ;  /* 0x000000010200780c */ /* 0x001fda0003f06270 */
[----:B-1----:R-:W-:Y:S05]  /*0110*/  @!P0 BRA `(.L_x_21) ;  /* 0x0000000400e08947 */ /* 0x002fea0003800000 */
[C---:B------:R-:W-:Y:S01]  /*0120*/  ISETP.GE.U32.AND P1, PT, R2.reuse, 0x8, PT ;  /* 0x000000080200780c */ /* 0x040fe20003f26070 */
[----:B------:R-:W-:Y:S01]  /*0130*/  IMAD R20, R19, R2, RZ ;  /* 0x0000000213147224 */ /* 0x000fe200078e02ff */
[----:B------:R-:W-:Y:S02]  /*0140*/  LOP3.LUT R27, R2, 0x7, RZ, 0xc0, !PT ;  /* 0x00000007021b7812 */ /* 0x000fe400078ec0ff */
[----:B------:R-:W-:Y:S02]  /*0150*/  MOV R24, RZ ;  /* 0x000000ff00187202 */ /* 0x000fe40000000f00 */
[----:B------:R-:W-:Y:S02]  /*0160*/  ISETP.NE.AND P0, PT, R27, RZ, PT ;  /* 0x000000ff1b00720c */ /* 0x000fe40003f05270 */
[----:B------:R-:W-:-:S05]  /*0170*/  MOV R21, RZ ;  /* 0x000000ff00157202 */ /* 0x000fca0000000f00 */
[----:B------:R-:W-:Y:S06]  /*0180*/  @!P1 BRA `(.L_x_22) ;  /* 0x0000000000c49947 */ /* 0x000fec0003800000 */
[----:B------:R-:W0:Y:S01]  /*0190*/  LDC.64 R4, c[0x0][0x380] ;  /* 0x0000e000ff047b82 */ /* 0x000e220000000a00 */
[----:B------:R-:W-:Y:S02]  /*01a0*/  LOP3.LUT R21, R2, 0x7ffffff8, RZ, 0xc0, !PT ;  /* 0x7ffffff802157812 */ /* 0x000fe400078ec0ff */
[----:B------:R-:W-:Y:S02]  /*01b0*/  MOV R24, RZ ;  /* 0x000000ff00187202 */ /* 0x000fe40000000f00 */
[----:B------:R-:W-:Y:S02]  /*01c0*/  MOV R18, R0 ;  /* 0x0000000000127202 */ /* 0x000fe40000000f00 */
[----:B------:R-:W-:Y:S01]  /*01d0*/  IADD3 R22, PT, PT, -R21, RZ, RZ ;  /* 0x000000ff15167210 */ /* 0x000fe20007ffe1ff */
[----:B0-----:R-:W-:-:S03]  /*01e0*/  IMAD.WIDE.U32 R4, R20, 0x4, R4 ;  /* 0x0000000414047825 */ /* 0x001fc600078e0004 */
[----:B------:R-:W-:-:S04]  /*01f0*/  IADD3 R6, P1, PT, R4, 0x10, RZ ;  /* 0x0000001004067810 */ /* 0x000fc80007f3e0ff */
[----:B------:R-:W-:-:S09]  /*0200*/  IADD3.X R7, PT, PT, RZ, R5, RZ, P1, !PT ;  /* 0x00000005ff077210 */ /* 0x000fd20000ffe4ff */
.L_x_23:
[----:B------:R-:W0:Y:S01]  /*0210*/  LDC.64 R16, c[0x0][0x388] ;  /* 0x0000e200ff107b82 */ /* 0x000e220000000a00 */
[----:B------:R-:W-:Y:S02]  /*0220*/  MOV R4, R6 ;  /* 0x0000000600047202 */ /* 0x000fe40000000f00 */
[----:B------:R-:W-:-:S05]  /*0230*/  MOV R5, R7 ;  /* 0x0000000700057202 */ /* 0x000fca0000000f00 */
[----:B------:R-:W2:Y:S04]  /*0240*/  LDG.E R25, desc[UR4][R4.64+-0x10] ;  /* 0xfffff00404197981 */ /* 0x000ea8000c1e1900 */
[----:B------:R-:W3:Y:S04]  /*0250*/  LDG.E R23, desc[UR4][R4.64+-0xc] ;  /* 0xfffff40404177981 */ /* 0x000ee8000c1e1900 */
[----:B------:R-:W4:Y:S04]  /*0260*/  LDG.E R29, desc[UR4][R4.64+-0x8] ;  /* 0xfffff804041d7981 */ /* 0x000f28000c1e1900 */
[----:B------:R-:W5:Y:S01]  /*0270*/  LDG.E R28, desc[UR4][R4.64+-0x4] ;  /* 0xfffffc04041c7981 */ /* 0x000f62000c1e1900 */
[----:B0-----:R-:W-:-:S05]  /*0280*/  IMAD.WIDE R16, R18, 0x4, R16 ;  /* 0x0000000412107825 */ /* 0x001fca00078e0210 */
[----:B------:R0:W2:Y:S01]  /*0290*/  LDG.E R26, desc[UR4][R16.64] ;  /* 0x00000004101a7981 */ /* 0x0000a2000c1e1900 */
[----:B------:R-:W-:-:S04]  /*02a0*/  IMAD.WIDE R14, R3, 0x4, R16 ;  /* 0x00000004030e7825 */ /* 0x000fc800078e0210 */
[C---:B------:R-:W-:Y:S02]  /*02b0*/  IMAD.WIDE R6, R3.reuse, 0x4, R14 ;  /* 0x0000000403067825 */ /* 0x040fe400078e020e */
[----:B------:R-:W3:Y:S02]  /*02c0*/  LDG.E R14, desc[UR4][R14.64] ;  /* 0x000000040e0e7981 */ /* 0x000ee4000c1e1900 */
[C---:B------:R-:W-:Y:S02]  /*02d0*/  IMAD.WIDE R10, R3.reuse, 0x4, R6 ;  /* 0x00000004030a7825 */ /* 0x040fe400078e0206 */
[----:B------:R-:W4:Y:S02]  /*02e0*/  LDG.E R6, desc[UR4][R6.64] ;  /* 0x0000000406067981 */ /* 0x000f24000c1e1900 */
[C---:B------:R-:W-:Y:S02]  /*02f0*/  IMAD.WIDE R8, R3.reuse, 0x4, R10 ;  /* 0x0000000403087825 */ /* 0x040fe400078e020a */
[----:B------:R-:W5:Y:S02]  /*0300*/  LDG.E R10, desc[UR4][R10.64] ;  /* 0x000000040a0a7981 */ /* 0x000f64000c1e1900 */
[----:B------:R-:W-:-:S02]  /*0310*/  IMAD.WIDE R12, R3, 0x4, R8 ;  /* 0x00000004030c7825 */ /* 0x000fc400078e0208 */
[----:B------:R-:W5:Y:S04]  /*0320*/  LDG.E R7, desc[UR4][R4.64] ;  /* 0x0000000404077981 */ /* 0x000f68000c1e1900 */
[----:B------:R-:W5:Y:S01]  /*0330*/  LDG.E R8, desc[UR4][R8.64] ;  /* 0x0000000408087981 */ /* 0x000f62000c1e1900 */
[----:B0-----:R-:W-:-:S03]  /*0340*/  IMAD.WIDE R16, R3, 0x4, R12 ;  /* 0x0000000403107825 */ /* 0x001fc600078e020c */
[----:B------:R-:W5:Y:S04]  /*0350*/  LDG.E R12, desc[UR4][R12.64] ;  /* 0x000000040c0c7981 */ /* 0x000f68000c1e1900 */
[----:B------:R-:W5:Y:S04]  /*0360*/  LDG.E R15, desc[UR4][R16.64] ;  /* 0x00000004100f7981 */ /* 0x000f68000c1e1900 */
[----:B------:R-:W5:Y:S04]  /*0370*/  LDG.E R9, desc[UR4][R4.64+0x4] ;  /* 0x0000040404097981 */ /* 0x000f68000c1e1900 */
[----:B------:R-:W5:Y:S01]  /*0380*/  LDG.E R11, desc[UR4][R4.64+0xc] ;  /* 0x00000c04040b7981 */ /* 0x000f62000c1e1900 */
[----:B--2---:R-:W-:Y:S01]  /*0390*/  FFMA R26, R25, R26, R24 ;  /* 0x0000001a191a7223 */ /* 0x004fe20000000018 */
[----:B------:R-:W-:-:S02]  /*03a0*/  IMAD.WIDE R24, R3, 0x4, R16 ;  /* 0x0000000403187825 */ /* 0x000fc400078e0210 */
[----:B------:R-:W2:Y:S04]  /*03b0*/  LDG.E R16, desc[UR4][R4.64+0x8] ;  /* 0x0000080404107981 */ /* 0x000ea8000c1e1900 */
[----:B------:R-:W2:Y:S01]  /*03c0*/  LDG.E R24, desc[UR4][R24.64] ;  /* 0x0000000418187981 */ /* 0x000ea2000c1e1900 */
[----:B---3--:R-:W-:Y:S01]  /*03d0*/  FFMA R14, R23, R14, R26 ;  /* 0x0000000e170e7223 */ /* 0x008fe2000000001a */
[----:B------:R-:W-:-:S03]  /*03e0*/  IADD3 R22, PT, PT, R22, 0x8, RZ ;  /* 0x0000000816167810 */ /* 0x000fc60007ffe0ff */
[----:B----4-:R-:W-:Y:S01]  /*03f0*/  FFMA R29, R29, R6, R14 ;  /* 0x000000061d1d7223 */ /* 0x010fe2000000000e */
[----:B------:R-:W-:-:S03]  /*0400*/  ISETP.NE.AND P1, PT, R22, RZ, PT ;  /* 0x000000ff1600720c */ /* 0x000fc60003f25270 */
[----:B-----5:R-:W-:Y:S01]  /*0410*/  FFMA R10, R28, R10, R29 ;  /* 0x0000000a1c0a7223 */ /* 0x020fe2000000001d */
[----:B------:R-:W-:-:S03]  /*0420*/  IADD3 R6, P2, PT, R4, 0x20, RZ ;  /* 0x0000002004067810 */ /* 0x000fc60007f5e0ff */
[----:B------:R-:W-:Y:S01]  /*0430*/  FFMA R8, R7, R8, R10 ;  /* 0x0000000807087223 */ /* 0x000fe2000000000a */
[----:B------:R-:W-:Y:S02]  /*0440*/  IADD3.X R7, PT, PT, RZ, R5, RZ, P2, !PT ;  /* 0x00000005ff077210 */ /* 0x000fe400017fe4ff */
[----:B------:R-:W-:Y:S01]  /*0450*/  LEA R18, R3, R18, 0x3 ;  /* 0x0000001203127211 */ /* 0x000fe200078e18ff */
[----:B------:R-:W-:-:S04]  /*0460*/  FFMA R9, R9, R12, R8 ;  /* 0x0000000c09097223 */ /* 0x000fc80000000008 */
[----:B--2---:R-:W-:-:S04]  /*0470*/  FFMA R16, R16, R15, R9 ;  /* 0x0000000f10107223 */ /* 0x004fc80000000009 */
[----:B------:R-:W-:Y:S01]  /*0480*/  FFMA R24, R11, R24, R16 ;  /* 0x000000180b187223 */ /* 0x000fe20000000010 */
[----:B------:R-:W-:Y:S06]  /*0490*/  @P1 BRA `(.L_x_23) ;  /* 0xfffffffc005c1947 */ /* 0x000fec000383ffff */
.L_x_22:
[----:B------:R-:W-:Y:S05]  /*04a0*/  @!P0 BRA `(.L_x_21) ;  /* 0x0000000000fc8947 */ /* 0x000fea0003800000 */
[----:B------:R-:W-:Y:S02]  /*04b0*/  ISETP.GE.U32.AND P1, PT, R27, 0x4, PT ;  /* 0x000000041b00780c */ /* 0x000fe40003f26070 */
[----:B------:R-:W-:-:S04]  /*04c0*/  LOP3.LUT R16, R2, 0x3, RZ, 0xc0, !PT ;  /* 0x0000000302107812 */ /* 0x000fc800078ec0ff */
[----:B------:R-:W-:-:S07]  /*04d0*/  ISETP.NE.AND P0, PT, R16, RZ, PT ;  /* 0x000000ff1000720c */ /* 0x000fce0003f05270 */
[----:B------:R-:W-:Y:S06]  /*04e0*/  @!P1 BRA `(.L_x_24) ;  /* 0x00000000006c9947 */ /* 0x000fec0003800000 */
[----:B------:R-:W0:Y:S01]  /*04f0*/  LDC.64 R6, c[0x0][0x388] ;  /* 0x0000e200ff067b82 */ /* 0x000e220000000a00 */
[----:B------:R-:W1:Y:S01]  /*0500*/  LDCU.64 UR6, c[0x0][0x380] ;  /* 0x00007000ff0677ac */ /* 0x000e620008000a00 */
[----:B------:R-:W-:Y:S01]  /*0510*/  IMAD R9, R21, R3, R0 ;  /* 0x0000000315097224 */ /* 0x000fe200078e0200 */
[CC--:B------:R-:W-:Y:S02]  /*0520*/  IADD3 R5, PT, PT, R20.reuse, R21.reuse, RZ ;  /* 0x0000001514057210 */ /* 0x0c0fe40007ffe0ff */
[----:B------:R-:W-:-:S03]  /*0530*/  IADD3 R10, P1, PT, R20, R21, RZ ;  /* 0x00000015140a7210 */ /* 0x000fc60007f3e0ff */
[----:B------:R-:W2:Y:S01]  /*0540*/  LDC.64 R14, c[0x0][0x380] ;  /* 0x0000e000ff0e7b82 */ /* 0x000ea20000000a00 */
[----:B0-----:R-:W-:-:S04]  /*0550*/  IMAD.WIDE R6, R9, 0x4, R6 ;  /* 0x0000000409067825 */ /* 0x001fc800078e0206 */
[----:B------:R-:W-:Y:S02]  /*0560*/  IMAD.WIDE R8, R3, 0x4, R6 ;  /* 0x0000000403087825 */ /* 0x000fe400078e0206 */
[----:B------:R-:W3:Y:S02]  /*0570*/  LDG.E R6, desc[UR4][R6.64] ;  /* 0x0000000406067981 */ /* 0x000ee4000c1e1900 */
[----:B--2---:R-:W-:Y:S01]  /*0580*/  IMAD.WIDE.U32 R14, R5, 0x4, R14 ;  /* 0x00000004050e7825 */ /* 0x004fe200078e000e */
[----:B------:R-:W-:Y:S02]  /*0590*/  IADD3.X R5, PT, PT, RZ, RZ, RZ, P1, !PT ;  /* 0x000000ffff057210 */ /* 0x000fe40000ffe4ff */
[----:B-1----:R-:W-:-:S03]  /*05a0*/  LEA R4, P1, R10, UR6, 0x2 ;  /* 0x000000060a047c11 */ /* 0x002fc6000f8210ff */
[----:B------:R-:W3:Y:S01]  /*05b0*/  LDG.E R15, desc[UR4][R14.64] ;  /* 0x000000040e0f7981 */ /* 0x000ee2000c1e1900 */
[----:B------:R-:W-:Y:S01]  /*05c0*/  LEA.HI.X R5, R10, UR7, R5, 0x2, P1 ;  /* 0x000000070a057c11 */ /* 0x000fe200088f1405 */
[C---:B------:R-:W-:Y:S02]  /*05d0*/  IMAD.WIDE R10, R3.reuse, 0x4, R8 ;  /* 0x00000004030a7825 */ /* 0x040fe400078e0208 */
[----:B------:R-:W2:Y:S04]  /*05e0*/  LDG.E R8, desc[UR4][R8.64] ;  /* 0x0000000408087981 */ /* 0x000ea8000c1e1900 */
[----:B------:R-:W2:Y:S01]  /*05f0*/  LDG.E R17, desc[UR4][R4.64+0x4] ;  /* 0x0000040404117981 */ /* 0x000ea2000c1e1900 */
[----:B------:R-:W-:-:S03]  /*0600*/  IMAD.WIDE R12, R3, 0x4, R10 ;  /* 0x00000004030c7825 */ /* 0x000fc600078e020a */
        /* <DEDUP_REMOVED lines=9> */
.L_x_24:
[----:B------:R-:W-:Y:S05]  /*06a0*/  @!P0 BRA `(.L_x_21) ;  /* 0x00000000007c8947 */ /* 0x000fea0003800000 */
[----:B------:R-:W-:Y:S01]  /*06b0*/  ISETP.NE.AND P1, PT, R16, 0x1, PT ;  /* 0x000000011000780c */ /* 0x000fe20003f25270 */
[----:B------:R-:W0:Y:S01]  /*06c0*/  LDC.64 R12, c[0x0][0x380] ;  /* 0x0000e000ff0c7b82 */ /* 0x000e220000000a00 */
[----:B------:R-:W-:-:S04]  /*06d0*/  LOP3.LUT R2, R2, 0x1, RZ, 0xc0, !PT ;  /* 0x0000000102027812 */ /* 0x000fc800078ec0ff */
[----:B------:R-:W-:-:S03]  /*06e0*/  ISETP.NE.U32.AND P0, PT, R2, 0x1, PT ;  /* 0x000000010200780c */ /* 0x000fc60003f05070 */
[----:B------:R-:W1:Y:S04]  /*06f0*/  LDC.64 R10, c[0x0][0x388] ;  /* 0x0000e200ff0a7b82 */ /* 0x000e680000000a00 */
[CC--:B------:R-:W-:Y:S02]  /*0700*/  @P1 IADD3 R15, PT, PT, R20.reuse, R21.reuse, RZ ;  /* 0x00000015140f1210 */ /* 0x0c0fe40007ffe0ff */
[----:B------:R-:W-:Y:S02]  /*0710*/  @P1 IADD3 R2, P2, PT, R20, R21, RZ ;  /* 0x0000001514021210 */ /* 0x000fe40007f5e0ff */
[----:B------:R-:W2:Y:S02]  /*0720*/  @P1 LDC.64 R4, c[0x0][0x380] ;  /* 0x0000e000ff041b82 */ /* 0x000ea40000000a00 */
[----:B------:R-:W-:-:S06]  /*0730*/  @P1 IADD3.X R14, PT, PT, RZ, RZ, RZ, P2, !PT ;  /* 0x000000ffff0e1210 */ /* 0x000fcc00017fe4ff */
[----:B------:R-:W3:Y:S01]  /*0740*/  LDC.64 R6, c[0x0][0x380] ;  /* 0x0000e000ff067b82 */ /* 0x000ee20000000a00 */
[----:B0-----:R-:W-:-:S04]  /*0750*/  @P1 IMAD.WIDE.U32 R12, R15, 0x4, R12 ;  /* 0x000000040f0c1825 */ /* 0x001fc800078e000c */
[C---:B------:R-:W-:Y:S01]  /*0760*/  @P1 IMAD R15, R21.reuse, R3, R0 ;  /* 0x00000003150f1224 */ /* 0x040fe200078e0200 */
[----:B------:R-:W-:Y:S01]  /*0770*/  @P1 IADD3 R21, PT, PT, R21, 0x2, RZ ;  /* 0x0000000215151810 */ /* 0x000fe20007ffe0ff */
[----:B------:R-:W4:Y:S01]  /*0780*/  @P1 LDG.E R13, desc[UR4][R12.64] ;  /* 0x000000040c0d1981 */ /* 0x000f22000c1e1900 */
[----:B------:R-:W0:Y:S01]  /*0790*/  LDC.64 R8, c[0x0][0x388] ;  /* 0x0000e200ff087b82 */ /* 0x000e220000000a00 */
[----:B-1----:R-:W-:Y:S01]  /*07a0*/  @P1 IMAD.WIDE R10, R15, 0x4, R10 ;  /* 0x000000040f0a1825 */ /* 0x002fe200078e020a */
[----:B------:R-:W-:Y:S02]  /*07b0*/  @!P0 IADD3 R17, PT, PT, R20, R21, RZ ;  /* 0x0000001514118210 */ /* 0x000fe40007ffe0ff */
[----:B--2---:R-:W-:Y:S01]  /*07c0*/  @P1 LEA R4, P2, R2, R4, 0x2 ;  /* 0x0000000402041211 */ /* 0x004fe200078410ff */
[----:B------:R-:W-:-:S03]  /*07d0*/  @!P0 IMAD R21, R21, R3, R0 ;  /* 0x0000000315158224 */ /* 0x000fc600078e0200 */
[----:B------:R-:W-:Y:S01]  /*07e0*/  @P1 LEA.HI.X R5, R2, R5, R14, 0x2, P2 ;  /* 0x0000000502051211 */ /* 0x000fe200010f140e */
[----:B------:R-:W-:Y:S01]  /*07f0*/  @P1 IMAD.WIDE R14, R3, 0x4, R10 ;  /* 0x00000004030e1825 */ /* 0x000fe200078e020a */
[----:B------:R-:W4:Y:S03]  /*0800*/  @P1 LDG.E R2, desc[UR4][R10.64] ;  /* 0x000000040a021981 */ /* 0x000f26000c1e1900 */
[----:B---3--:R-:W-:Y:S01]  /*0810*/  @!P0 IMAD.WIDE.U32 R6, R17, 0x4, R6 ;  /* 0x0000000411068825 */ /* 0x008fe200078e0006 */
[----:B------:R-:W2:Y:S04]  /*0820*/  @P1 LDG.E R5, desc[UR4][R4.64+0x4] ;  /* 0x0000040404051981 */ /* 0x000ea8000c1e1900 */
[----:B------:R-:W2:Y:S01]  /*0830*/  @P1 LDG.E R14, desc[UR4][R14.64] ;  /* 0x000000040e0e1981 */ /* 0x000ea2000c1e1900 */
[----:B0-----:R-:W-:-:S03]  /*0840*/  @!P0 IMAD.WIDE R8, R21, 0x4, R8 ;  /* 0x0000000415088825 */ /* 0x001fc600078e0208 */
[----:B------:R-:W3:Y:S04]  /*0850*/  @!P0 LDG.E R7, desc[UR4][R6.64] ;  /* 0x0000000406078981 */ /* 0x000ee8000c1e1900 */
[----:B------:R-:W3:Y:S01]  /*0860*/  @!P0 LDG.E R8, desc[UR4][R8.64] ;  /* 0x0000000408088981 */ /* 0x000ee2000c1e1900 */
[----:B----4-:R-:W-:-:S04]  /*0870*/  @P1 FFMA R2, R13, R2, R24 ;  /* 0x000000020d021223 */ /* 0x010fc80000000018 */
[----:B--2---:R-:W-:-:S04]  /*0880*/  @P1 FFMA R24, R5, R14, R2 ;  /* 0x0000000e05181223 */ /* 0x004fc80000000002 */
[----:B---3--:R-:W-:-:S07]  /*0890*/  @!P0 FFMA R24, R7, R8, R24 ;  /* 0x0000000807188223 */ /* 0x008fce0000000018 */
.L_x_21:
[----:B------:R-:W0:Y:S01]  /*08a0*/  LDC.64 R4, c[0x0][0x390] ;  /* 0x0000e400ff047b82 */ /* 0x000e220000000a00 */
[----:B------:R-:W-:-:S04]  /*08b0*/  IMAD R3, R19, R3, R0 ;  /* 0x0000000313037224 */ /* 0x000fc800078e0200 */
[----:B0-----:R-:W-:-:S05]  /*08c0*/  IMAD.WIDE R2, R3, 0x4, R4 ;  /* 0x0000000403027825 */ /* 0x001fca00078e0204 */
[----:B------:R-:W-:Y:S01]  /*08d0*/  STG.E desc[UR4][R2.64], R24 ;  /* 0x0000001802007986 */ /* 0x000fe2000c101904 */
[----:B------:R-:W-:Y:S05]  /*08e0*/  EXIT ;  /* 0x000000000000794d */ /* 0x000fea0003800000 */
.L_x_25:
        /* <DEDUP_REMOVED lines=9> */
.L_x_28:


//--------------------- .nv.shared.reserved.0     --------------------------
	.section	.nv.shared.reserved.0,"aw",@nobits
	.weak		__nv_reservedSMEM_offset_0_alias
	.size		__nv_reservedSMEM_offset_0_alias, 0, 64
	.other		__nv_reservedSMEM_offset_0_alias,@"STO_CUDA_RESERVED_SHARED STV_DEFAULT"
__nv_reservedSMEM_offset_0_alias:
	.zero		0
	.zero		64


//--------------------- .nv.constant0._Z10matmul_colPKfS0_Pfiii --------------------------
	.section	.nv.constant0._Z10matmul_colPKfS0_Pfiii,"a",@progbits
	.sectionflags	@""
	.align	4
.nv.constant0._Z10matmul_colPKfS0_Pfiii:
	.zero		932


//--------------------- .nv.constant0._Z10matmul_rowPKfS0_Pfiii --------------------------
	.section	.nv.constant0._Z10matmul_rowPKfS0_Pfiii,"a",@progbits
	.sectionflags	@""
	.align	4
.nv.constant0._Z10matmul_rowPKfS0_Pfiii:
	.zero		932


//--------------------- .nv.constant0._Z6matmulPKfS0_Pfiii --------------------------
	.section	.nv.constant0._Z6matmulPKfS0_Pfiii,"a",@progbits
	.sectionflags	@""
	.align	4
.nv.constant0._Z6matmulPKfS0_Pfiii:
	.zero		932


//--------------------- SYMBOLS --------------------------

	.type		.nv.reservedSmem.offset0,@object
	.size		.nv.reservedSmem.offset0,0x4
